//
// Generated by NVIDIA NVVM Compiler
//
// Compiler Build ID: CL-36424714
// Cuda compilation tools, release 13.0, V13.0.88
// Based on NVVM 20.0.0
//

.version 9.0
.target sm_100
.address_size 64

	// .globl	_Z12softmax_demoPfPKfii
// _ZZ15softmax_kernel1PfPKfiiE6shared has been demoted
// _ZZ15softmax_kernel2PfPKfiiE6shared has been demoted
.extern .shared .align 16 .b8 shared[];
.extern .shared .align 16 .b8 sdata[];

.visible .entry _Z12softmax_demoPfPKfii(
	.param .u64 .ptr .align 1 _Z12softmax_demoPfPKfii_param_0,
	.param .u64 .ptr .align 1 _Z12softmax_demoPfPKfii_param_1,
	.param .u32 _Z12softmax_demoPfPKfii_param_2,
	.param .u32 _Z12softmax_demoPfPKfii_param_3
)
{
	.reg .pred 	%p<41>;
	.reg .b32 	%r<144>;
	.reg .b32 	%f<215>;
	.reg .b64 	%rd<19>;

	ld.param.u64 	%rd4, [_Z12softmax_demoPfPKfii_param_0];
	ld.param.u64 	%rd5, [_Z12softmax_demoPfPKfii_param_1];
	ld.param.u32 	%r63, [_Z12softmax_demoPfPKfii_param_3];
	cvta.to.global.u64 	%rd6, %rd5;
	cvta.to.global.u64 	%rd1, %rd4;
	mov.u32 	%r64, %ctaid.x;
	mov.u32 	%r143, %tid.x;
	shr.u32 	%r2, %r143, 5;
	and.b32  	%r3, %r143, 31;
	mov.u32 	%r4, %ntid.x;
	shr.u32 	%r5, %r4, 5;
	mul.lo.s32 	%r6, %r63, %r64;
	mul.wide.s32 	%rd7, %r6, 4;
	add.s64 	%rd2, %rd6, %rd7;
	setp.ge.s32 	%p1, %r143, %r63;
	mov.f32 	%f194, 0fFF800000;
	@%p1 bra 	$L__BB0_3;
	mov.f32 	%f194, 0fFF800000;
	mov.u32 	%r124, %r143;
$L__BB0_2:
	mul.wide.s32 	%rd8, %r124, 4;
	add.s64 	%rd9, %rd2, %rd8;
	ld.global.f32 	%f41, [%rd9];
	max.f32 	%f194, %f194, %f41;
	add.s32 	%r124, %r124, %r4;
	setp.lt.s32 	%p2, %r124, %r63;
	@%p2 bra 	$L__BB0_2;
$L__BB0_3:
	mov.b32 	%r65, %f194;
	shfl.sync.down.b32	%r66|%p3, %r65, 16, 31, -1;
	mov.b32 	%f42, %r66;
	max.f32 	%f43, %f194, %f42;
	mov.b32 	%r67, %f43;
	shfl.sync.down.b32	%r68|%p4, %r67, 8, 31, -1;
	mov.b32 	%f44, %r68;
	max.f32 	%f45, %f43, %f44;
	mov.b32 	%r69, %f45;
	shfl.sync.down.b32	%r70|%p5, %r69, 4, 31, -1;
	mov.b32 	%f46, %r70;
	max.f32 	%f47, %f45, %f46;
	mov.b32 	%r71, %f47;
	shfl.sync.down.b32	%r72|%p6, %r71, 2, 31, -1;
	mov.b32 	%f48, %r72;
	max.f32 	%f49, %f47, %f48;
	mov.b32 	%r73, %f49;
	shfl.sync.down.b32	%r74|%p7, %r73, 1, 31, -1;
	mov.b32 	%f50, %r74;
	max.f32 	%f4, %f49, %f50;
	setp.ne.s32 	%p8, %r3, 0;
	@%p8 bra 	$L__BB0_5;
	shl.b32 	%r75, %r2, 2;
	mov.u32 	%r76, shared;
	add.s32 	%r77, %r76, %r75;
	st.shared.f32 	[%r77], %f4;
$L__BB0_5:
	bar.sync 	0;
	setp.ne.s32 	%p9, %r143, 0;
	@%p9 bra 	$L__BB0_21;
	ld.shared.f32 	%f203, [shared];
	setp.lt.u32 	%p10, %r4, 64;
	@%p10 bra 	$L__BB0_20;
	add.s32 	%r9, %r5, -1;
	add.s32 	%r79, %r5, -2;
	and.b32  	%r10, %r9, 15;
	setp.lt.u32 	%p11, %r79, 15;
	mov.b32 	%r129, 1;
	@%p11 bra 	$L__BB0_11;
	mov.u32 	%r82, shared;
	add.s32 	%r125, %r82, 32;
	and.b32  	%r83, %r9, -16;
	neg.s32 	%r127, %r83;
	mov.b32 	%r126, 0;
$L__BB0_9:
	.pragma "nounroll";
	ld.shared.f32 	%f52, [%r125+-28];
	max.f32 	%f53, %f203, %f52;
	ld.shared.v2.f32 	{%f54, %f55}, [%r125+-24];
	max.f32 	%f56, %f53, %f54;
	max.f32 	%f57, %f56, %f55;
	ld.shared.v4.f32 	{%f58, %f59, %f60, %f61}, [%r125+-16];
	max.f32 	%f62, %f57, %f58;
	max.f32 	%f63, %f62, %f59;
	max.f32 	%f64, %f63, %f60;
	max.f32 	%f65, %f64, %f61;
	ld.shared.v4.f32 	{%f66, %f67, %f68, %f69}, [%r125];
	max.f32 	%f70, %f65, %f66;
	max.f32 	%f71, %f70, %f67;
	max.f32 	%f72, %f71, %f68;
	max.f32 	%f73, %f72, %f69;
	ld.shared.v4.f32 	{%f74, %f75, %f76, %f77}, [%r125+16];
	max.f32 	%f78, %f73, %f74;
	max.f32 	%f79, %f78, %f75;
	max.f32 	%f80, %f79, %f76;
	max.f32 	%f81, %f80, %f77;
	ld.shared.f32 	%f82, [%r125+32];
	max.f32 	%f203, %f81, %f82;
	add.s32 	%r127, %r127, 16;
	add.s32 	%r126, %r126, 16;
	add.s32 	%r125, %r125, 64;
	setp.ne.s32 	%p12, %r127, 0;
	@%p12 bra 	$L__BB0_9;
	add.s32 	%r129, %r126, 1;
$L__BB0_11:
	setp.eq.s32 	%p13, %r10, 0;
	@%p13 bra 	$L__BB0_20;
	and.b32  	%r20, %r9, 7;
	setp.lt.u32 	%p14, %r10, 8;
	@%p14 bra 	$L__BB0_14;
	shl.b32 	%r84, %r129, 2;
	mov.u32 	%r85, shared;
	add.s32 	%r86, %r85, %r84;
	ld.shared.f32 	%f84, [%r86];
	max.f32 	%f85, %f203, %f84;
	ld.shared.f32 	%f86, [%r86+4];
	max.f32 	%f87, %f85, %f86;
	ld.shared.f32 	%f88, [%r86+8];
	max.f32 	%f89, %f87, %f88;
	ld.shared.f32 	%f90, [%r86+12];
	max.f32 	%f91, %f89, %f90;
	ld.shared.f32 	%f92, [%r86+16];
	max.f32 	%f93, %f91, %f92;
	ld.shared.f32 	%f94, [%r86+20];
	max.f32 	%f95, %f93, %f94;
	ld.shared.f32 	%f96, [%r86+24];
	max.f32 	%f97, %f95, %f96;
	ld.shared.f32 	%f98, [%r86+28];
	max.f32 	%f203, %f97, %f98;
	add.s32 	%r129, %r129, 8;
$L__BB0_14:
	setp.eq.s32 	%p15, %r20, 0;
	@%p15 bra 	$L__BB0_20;
	and.b32  	%r23, %r9, 3;
	setp.lt.u32 	%p16, %r20, 4;
	@%p16 bra 	$L__BB0_17;
	shl.b32 	%r87, %r129, 2;
	mov.u32 	%r88, shared;
	add.s32 	%r89, %r88, %r87;
	ld.shared.f32 	%f100, [%r89];
	max.f32 	%f101, %f203, %f100;
	ld.shared.f32 	%f102, [%r89+4];
	max.f32 	%f103, %f101, %f102;
	ld.shared.f32 	%f104, [%r89+8];
	max.f32 	%f105, %f103, %f104;
	ld.shared.f32 	%f106, [%r89+12];
	max.f32 	%f203, %f105, %f106;
	add.s32 	%r129, %r129, 4;
$L__BB0_17:
	setp.eq.s32 	%p17, %r23, 0;
	@%p17 bra 	$L__BB0_20;
	shl.b32 	%r90, %r129, 2;
	mov.u32 	%r91, shared;
	add.s32 	%r132, %r91, %r90;
	neg.s32 	%r131, %r23;
$L__BB0_19:
	.pragma "nounroll";
	ld.shared.f32 	%f107, [%r132];
	max.f32 	%f203, %f203, %f107;
	add.s32 	%r132, %r132, 4;
	add.s32 	%r131, %r131, 1;
	setp.ne.s32 	%p18, %r131, 0;
	@%p18 bra 	$L__BB0_19;
$L__BB0_20:
	st.shared.f32 	[shared], %f203;
$L__BB0_21:
	setp.ge.s32 	%p19, %r143, %r63;
	bar.sync 	0;
	@%p19 bra 	$L__BB0_24;
	ld.shared.f32 	%f19, [shared];
	mov.u32 	%r133, %r143;
$L__BB0_23:
	mul.wide.s32 	%rd10, %r133, 4;
	add.s64 	%rd11, %rd2, %rd10;
	ld.global.f32 	%f108, [%rd11];
	sub.f32 	%f109, %f108, %f19;
	fma.rn.f32 	%f110, %f109, 0f3BBB989D, 0f3F000000;
	cvt.sat.f32.f32 	%f111, %f110;
	mov.f32 	%f112, 0f4B400001;
	mov.f32 	%f113, 0f437C0000;
	fma.rm.f32 	%f114, %f111, %f113, %f112;
	add.f32 	%f115, %f114, 0fCB40007F;
	neg.f32 	%f116, %f115;
	fma.rn.f32 	%f117, %f109, 0f3FB8AA3B, %f116;
	fma.rn.f32 	%f118, %f109, 0f32A57060, %f117;
	mov.b32 	%r92, %f114;
	shl.b32 	%r93, %r92, 23;
	mov.b32 	%f119, %r93;
	ex2.approx.ftz.f32 	%f120, %f118;
	mul.f32 	%f121, %f120, %f119;
	add.s32 	%r94, %r133, %r6;
	mul.wide.s32 	%rd12, %r94, 4;
	add.s64 	%rd13, %rd1, %rd12;
	st.global.f32 	[%rd13], %f121;
	add.s32 	%r133, %r133, %r4;
	setp.lt.s32 	%p20, %r133, %r63;
	@%p20 bra 	$L__BB0_23;
$L__BB0_24:
	setp.ge.s32 	%p21, %r143, %r63;
	add.s64 	%rd3, %rd1, %rd7;
	mov.f32 	%f205, 0f00000000;
	@%p21 bra 	$L__BB0_27;
	mov.f32 	%f205, 0f00000000;
	mov.u32 	%r134, %r143;
$L__BB0_26:
	mul.wide.s32 	%rd15, %r134, 4;
	add.s64 	%rd16, %rd3, %rd15;
	ld.global.f32 	%f124, [%rd16];
	add.f32 	%f205, %f205, %f124;
	add.s32 	%r134, %r134, %r4;
	setp.lt.s32 	%p22, %r134, %r63;
	@%p22 bra 	$L__BB0_26;
$L__BB0_27:
	shl.b32 	%r95, %r5, 2;
	mov.u32 	%r96, shared;
	add.s32 	%r36, %r96, %r95;
	setp.ne.s32 	%p23, %r3, 0;
	mov.b32 	%r97, %f205;
	shfl.sync.down.b32	%r98|%p24, %r97, 16, 31, -1;
	mov.b32 	%f125, %r98;
	add.f32 	%f126, %f205, %f125;
	mov.b32 	%r99, %f126;
	shfl.sync.down.b32	%r100|%p25, %r99, 8, 31, -1;
	mov.b32 	%f127, %r100;
	add.f32 	%f128, %f126, %f127;
	mov.b32 	%r101, %f128;
	shfl.sync.down.b32	%r102|%p26, %r101, 4, 31, -1;
	mov.b32 	%f129, %r102;
	add.f32 	%f130, %f128, %f129;
	mov.b32 	%r103, %f130;
	shfl.sync.down.b32	%r104|%p27, %r103, 2, 31, -1;
	mov.b32 	%f131, %r104;
	add.f32 	%f132, %f130, %f131;
	mov.b32 	%r105, %f132;
	shfl.sync.down.b32	%r106|%p28, %r105, 1, 31, -1;
	mov.b32 	%f133, %r106;
	add.f32 	%f23, %f132, %f133;
	@%p23 bra 	$L__BB0_29;
	shl.b32 	%r107, %r2, 2;
	add.s32 	%r108, %r36, %r107;
	st.shared.f32 	[%r108], %f23;
$L__BB0_29:
	setp.ne.s32 	%p29, %r143, 0;
	bar.sync 	0;
	@%p29 bra 	$L__BB0_45;
	ld.shared.f32 	%f214, [%r36];
	setp.lt.u32 	%p30, %r4, 64;
	@%p30 bra 	$L__BB0_44;
	add.s32 	%r37, %r5, -1;
	add.s32 	%r110, %r5, -2;
	and.b32  	%r38, %r37, 15;
	setp.lt.u32 	%p31, %r110, 15;
	mov.b32 	%r139, 1;
	@%p31 bra 	$L__BB0_35;
	and.b32  	%r112, %r37, -16;
	neg.s32 	%r137, %r112;
	add.s32 	%r115, %r95, %r96;
	add.s32 	%r135, %r115, 32;
	mov.b32 	%r136, 0;
$L__BB0_33:
	.pragma "nounroll";
	ld.shared.f32 	%f135, [%r135+-28];
	add.f32 	%f136, %f214, %f135;
	ld.shared.f32 	%f137, [%r135+-24];
	add.f32 	%f138, %f136, %f137;
	ld.shared.f32 	%f139, [%r135+-20];
	add.f32 	%f140, %f138, %f139;
	ld.shared.f32 	%f141, [%r135+-16];
	add.f32 	%f142, %f140, %f141;
	ld.shared.f32 	%f143, [%r135+-12];
	add.f32 	%f144, %f142, %f143;
	ld.shared.f32 	%f145, [%r135+-8];
	add.f32 	%f146, %f144, %f145;
	ld.shared.f32 	%f147, [%r135+-4];
	add.f32 	%f148, %f146, %f147;
	ld.shared.f32 	%f149, [%r135];
	add.f32 	%f150, %f148, %f149;
	ld.shared.f32 	%f151, [%r135+4];
	add.f32 	%f152, %f150, %f151;
	ld.shared.f32 	%f153, [%r135+8];
	add.f32 	%f154, %f152, %f153;
	ld.shared.f32 	%f155, [%r135+12];
	add.f32 	%f156, %f154, %f155;
	ld.shared.f32 	%f157, [%r135+16];
	add.f32 	%f158, %f156, %f157;
	ld.shared.f32 	%f159, [%r135+20];
	add.f32 	%f160, %f158, %f159;
	ld.shared.f32 	%f161, [%r135+24];
	add.f32 	%f162, %f160, %f161;
	ld.shared.f32 	%f163, [%r135+28];
	add.f32 	%f164, %f162, %f163;
	ld.shared.f32 	%f165, [%r135+32];
	add.f32 	%f214, %f164, %f165;
	add.s32 	%r137, %r137, 16;
	add.s32 	%r136, %r136, 16;
	add.s32 	%r135, %r135, 64;
	setp.ne.s32 	%p32, %r137, 0;
	@%p32 bra 	$L__BB0_33;
	add.s32 	%r139, %r136, 1;
$L__BB0_35:
	setp.eq.s32 	%p33, %r38, 0;
	@%p33 bra 	$L__BB0_44;
	and.b32  	%r49, %r37, 7;
	setp.lt.u32 	%p34, %r38, 8;
	@%p34 bra 	$L__BB0_38;
	shl.b32 	%r116, %r139, 2;
	add.s32 	%r117, %r36, %r116;
	ld.shared.f32 	%f167, [%r117];
	add.f32 	%f168, %f214, %f167;
	ld.shared.f32 	%f169, [%r117+4];
	add.f32 	%f170, %f168, %f169;
	ld.shared.f32 	%f171, [%r117+8];
	add.f32 	%f172, %f170, %f171;
	ld.shared.f32 	%f173, [%r117+12];
	add.f32 	%f174, %f172, %f173;
	ld.shared.f32 	%f175, [%r117+16];
	add.f32 	%f176, %f174, %f175;
	ld.shared.f32 	%f177, [%r117+20];
	add.f32 	%f178, %f176, %f177;
	ld.shared.f32 	%f179, [%r117+24];
	add.f32 	%f180, %f178, %f179;
	ld.shared.f32 	%f181, [%r117+28];
	add.f32 	%f214, %f180, %f181;
	add.s32 	%r139, %r139, 8;
$L__BB0_38:
	setp.eq.s32 	%p35, %r49, 0;
	@%p35 bra 	$L__BB0_44;
	and.b32  	%r52, %r37, 3;
	setp.lt.u32 	%p36, %r49, 4;
	@%p36 bra 	$L__BB0_41;
	shl.b32 	%r118, %r139, 2;
	add.s32 	%r119, %r36, %r118;
	ld.shared.f32 	%f183, [%r119];
	add.f32 	%f184, %f214, %f183;
	ld.shared.f32 	%f185, [%r119+4];
	add.f32 	%f186, %f184, %f185;
	ld.shared.f32 	%f187, [%r119+8];
	add.f32 	%f188, %f186, %f187;
	ld.shared.f32 	%f189, [%r119+12];
	add.f32 	%f214, %f188, %f189;
	add.s32 	%r139, %r139, 4;
$L__BB0_41:
	setp.eq.s32 	%p37, %r52, 0;
	@%p37 bra 	$L__BB0_44;
	shl.b32 	%r120, %r139, 2;
	add.s32 	%r122, %r120, %r95;
	add.s32 	%r142, %r96, %r122;
	neg.s32 	%r141, %r52;
$L__BB0_43:
	.pragma "nounroll";
	ld.shared.f32 	%f190, [%r142];
	add.f32 	%f214, %f214, %f190;
	add.s32 	%r142, %r142, 4;
	add.s32 	%r141, %r141, 1;
	setp.ne.s32 	%p38, %r141, 0;
	@%p38 bra 	$L__BB0_43;
$L__BB0_44:
	st.shared.f32 	[%r36], %f214;
$L__BB0_45:
	setp.ge.s32 	%p39, %r143, %r63;
	bar.sync 	0;
	@%p39 bra 	$L__BB0_48;
	ld.shared.f32 	%f38, [%r36];
$L__BB0_47:
	mul.wide.s32 	%rd17, %r143, 4;
	add.s64 	%rd18, %rd3, %rd17;
	ld.global.f32 	%f191, [%rd18];
	div.rn.f32 	%f192, %f191, %f38;
	st.global.f32 	[%rd18], %f192;
	add.s32 	%r143, %r143, %r4;
	setp.lt.s32 	%p40, %r143, %r63;
	@%p40 bra 	$L__BB0_47;
$L__BB0_48:
	ret;

}
	// .globl	_Z15softmax_kernel1PfPKfii
.visible .entry _Z15softmax_kernel1PfPKfii(
	.param .u64 .ptr .align 1 _Z15softmax_kernel1PfPKfii_param_0,
	.param .u64 .ptr .align 1 _Z15softmax_kernel1PfPKfii_param_1,
	.param .u32 _Z15softmax_kernel1PfPKfii_param_2,
	.param .u32 _Z15softmax_kernel1PfPKfii_param_3
)
{
	.reg .pred 	%p<40>;
	.reg .b32 	%r<143>;
	.reg .b32 	%f<215>;
	.reg .b64 	%rd<18>;
	// demoted variable
	.shared .align 4 .b8 _ZZ15softmax_kernel1PfPKfiiE6shared[256];
	ld.param.u64 	%rd3, [_Z15softmax_kernel1PfPKfii_param_0];
	ld.param.u64 	%rd4, [_Z15softmax_kernel1PfPKfii_param_1];
	ld.param.u32 	%r63, [_Z15softmax_kernel1PfPKfii_param_3];
	cvta.to.global.u64 	%rd5, %rd4;
	mov.u32 	%r142, %tid.x;
	mov.u32 	%r64, %ctaid.x;
	shr.u32 	%r2, %r142, 5;
	and.b32  	%r3, %r142, 31;
	mov.u32 	%r4, %ntid.x;
	shr.u32 	%r5, %r4, 5;
	mul.lo.s32 	%r6, %r63, %r64;
	mul.wide.s32 	%rd6, %r6, 4;
	add.s64 	%rd1, %rd5, %rd6;
	setp.ge.s32 	%p1, %r142, %r63;
	mov.f32 	%f194, 0fFF800000;
	@%p1 bra 	$L__BB1_3;
	mov.f32 	%f194, 0fFF800000;
	mov.u32 	%r123, %r142;
$L__BB1_2:
	mul.wide.s32 	%rd7, %r123, 4;
	add.s64 	%rd8, %rd1, %rd7;
	ld.global.f32 	%f41, [%rd8];
	max.f32 	%f194, %f194, %f41;
	add.s32 	%r123, %r123, %r4;
	setp.lt.s32 	%p2, %r123, %r63;
	@%p2 bra 	$L__BB1_2;
$L__BB1_3:
	mov.b32 	%r65, %f194;
	shfl.sync.down.b32	%r66|%p3, %r65, 16, 31, -1;
	mov.b32 	%f42, %r66;
	max.f32 	%f43, %f194, %f42;
	mov.b32 	%r67, %f43;
	shfl.sync.down.b32	%r68|%p4, %r67, 8, 31, -1;
	mov.b32 	%f44, %r68;
	max.f32 	%f45, %f43, %f44;
	mov.b32 	%r69, %f45;
	shfl.sync.down.b32	%r70|%p5, %r69, 4, 31, -1;
	mov.b32 	%f46, %r70;
	max.f32 	%f47, %f45, %f46;
	mov.b32 	%r71, %f47;
	shfl.sync.down.b32	%r72|%p6, %r71, 2, 31, -1;
	mov.b32 	%f48, %r72;
	max.f32 	%f49, %f47, %f48;
	mov.b32 	%r73, %f49;
	shfl.sync.down.b32	%r74|%p7, %r73, 1, 31, -1;
	mov.b32 	%f50, %r74;
	max.f32 	%f4, %f49, %f50;
	setp.ne.s32 	%p8, %r3, 0;
	@%p8 bra 	$L__BB1_5;
	shl.b32 	%r75, %r2, 2;
	mov.u32 	%r76, _ZZ15softmax_kernel1PfPKfiiE6shared;
	add.s32 	%r77, %r76, %r75;
	st.shared.f32 	[%r77], %f4;
$L__BB1_5:
	bar.sync 	0;
	setp.ne.s32 	%p9, %r142, 0;
	@%p9 bra 	$L__BB1_21;
	ld.shared.f32 	%f203, [_ZZ15softmax_kernel1PfPKfiiE6shared];
	setp.lt.u32 	%p10, %r4, 64;
	@%p10 bra 	$L__BB1_20;
	add.s32 	%r9, %r5, -1;
	add.s32 	%r79, %r5, -2;
	and.b32  	%r10, %r9, 15;
	setp.lt.u32 	%p11, %r79, 15;
	mov.b32 	%r128, 1;
	@%p11 bra 	$L__BB1_11;
	mov.u32 	%r82, _ZZ15softmax_kernel1PfPKfiiE6shared;
	add.s32 	%r124, %r82, 32;
	and.b32  	%r83, %r9, -16;
	neg.s32 	%r126, %r83;
	mov.b32 	%r125, 0;
$L__BB1_9:
	.pragma "nounroll";
	ld.shared.f32 	%f52, [%r124+-28];
	max.f32 	%f53, %f203, %f52;
	ld.shared.f32 	%f54, [%r124+-24];
	max.f32 	%f55, %f53, %f54;
	ld.shared.f32 	%f56, [%r124+-20];
	max.f32 	%f57, %f55, %f56;
	ld.shared.f32 	%f58, [%r124+-16];
	max.f32 	%f59, %f57, %f58;
	ld.shared.f32 	%f60, [%r124+-12];
	max.f32 	%f61, %f59, %f60;
	ld.shared.f32 	%f62, [%r124+-8];
	max.f32 	%f63, %f61, %f62;
	ld.shared.f32 	%f64, [%r124+-4];
	max.f32 	%f65, %f63, %f64;
	ld.shared.f32 	%f66, [%r124];
	max.f32 	%f67, %f65, %f66;
	ld.shared.f32 	%f68, [%r124+4];
	max.f32 	%f69, %f67, %f68;
	ld.shared.f32 	%f70, [%r124+8];
	max.f32 	%f71, %f69, %f70;
	ld.shared.f32 	%f72, [%r124+12];
	max.f32 	%f73, %f71, %f72;
	ld.shared.f32 	%f74, [%r124+16];
	max.f32 	%f75, %f73, %f74;
	ld.shared.f32 	%f76, [%r124+20];
	max.f32 	%f77, %f75, %f76;
	ld.shared.f32 	%f78, [%r124+24];
	max.f32 	%f79, %f77, %f78;
	ld.shared.f32 	%f80, [%r124+28];
	max.f32 	%f81, %f79, %f80;
	ld.shared.f32 	%f82, [%r124+32];
	max.f32 	%f203, %f81, %f82;
	add.s32 	%r126, %r126, 16;
	add.s32 	%r125, %r125, 16;
	add.s32 	%r124, %r124, 64;
	setp.ne.s32 	%p12, %r126, 0;
	@%p12 bra 	$L__BB1_9;
	add.s32 	%r128, %r125, 1;
$L__BB1_11:
	setp.eq.s32 	%p13, %r10, 0;
	@%p13 bra 	$L__BB1_20;
	and.b32  	%r20, %r9, 7;
	setp.lt.u32 	%p14, %r10, 8;
	@%p14 bra 	$L__BB1_14;
	shl.b32 	%r84, %r128, 2;
	mov.u32 	%r85, _ZZ15softmax_kernel1PfPKfiiE6shared;
	add.s32 	%r86, %r85, %r84;
	ld.shared.f32 	%f84, [%r86];
	max.f32 	%f85, %f203, %f84;
	ld.shared.f32 	%f86, [%r86+4];
	max.f32 	%f87, %f85, %f86;
	ld.shared.f32 	%f88, [%r86+8];
	max.f32 	%f89, %f87, %f88;
	ld.shared.f32 	%f90, [%r86+12];
	max.f32 	%f91, %f89, %f90;
	ld.shared.f32 	%f92, [%r86+16];
	max.f32 	%f93, %f91, %f92;
	ld.shared.f32 	%f94, [%r86+20];
	max.f32 	%f95, %f93, %f94;
	ld.shared.f32 	%f96, [%r86+24];
	max.f32 	%f97, %f95, %f96;
	ld.shared.f32 	%f98, [%r86+28];
	max.f32 	%f203, %f97, %f98;
	add.s32 	%r128, %r128, 8;
$L__BB1_14:
	setp.eq.s32 	%p15, %r20, 0;
	@%p15 bra 	$L__BB1_20;
	and.b32  	%r23, %r9, 3;
	setp.lt.u32 	%p16, %r20, 4;
	@%p16 bra 	$L__BB1_17;
	shl.b32 	%r87, %r128, 2;
	mov.u32 	%r88, _ZZ15softmax_kernel1PfPKfiiE6shared;
	add.s32 	%r89, %r88, %r87;
	ld.shared.f32 	%f100, [%r89];
	max.f32 	%f101, %f203, %f100;
	ld.shared.f32 	%f102, [%r89+4];
	max.f32 	%f103, %f101, %f102;
	ld.shared.f32 	%f104, [%r89+8];
	max.f32 	%f105, %f103, %f104;
	ld.shared.f32 	%f106, [%r89+12];
	max.f32 	%f203, %f105, %f106;
	add.s32 	%r128, %r128, 4;
$L__BB1_17:
	setp.eq.s32 	%p17, %r23, 0;
	@%p17 bra 	$L__BB1_20;
	shl.b32 	%r90, %r128, 2;
	mov.u32 	%r91, _ZZ15softmax_kernel1PfPKfiiE6shared;
	add.s32 	%r131, %r91, %r90;
	neg.s32 	%r130, %r23;
$L__BB1_19:
	.pragma "nounroll";
	ld.shared.f32 	%f107, [%r131];
	max.f32 	%f203, %f203, %f107;
	add.s32 	%r131, %r131, 4;
	add.s32 	%r130, %r130, 1;
	setp.ne.s32 	%p18, %r130, 0;
	@%p18 bra 	$L__BB1_19;
$L__BB1_20:
	st.shared.f32 	[_ZZ15softmax_kernel1PfPKfiiE6shared], %f203;
$L__BB1_21:
	setp.ge.s32 	%p19, %r142, %r63;
	bar.sync 	0;
	cvta.to.global.u64 	%rd9, %rd3;
	add.s64 	%rd2, %rd9, %rd6;
	mov.f32 	%f205, 0f00000000;
	@%p19 bra 	$L__BB1_26;
	ld.shared.f32 	%f19, [_ZZ15softmax_kernel1PfPKfiiE6shared];
	mov.u32 	%r132, %r142;
$L__BB1_23:
	mul.wide.s32 	%rd11, %r132, 4;
	add.s64 	%rd12, %rd1, %rd11;
	ld.global.f32 	%f109, [%rd12];
	sub.f32 	%f110, %f109, %f19;
	fma.rn.f32 	%f111, %f110, 0f3BBB989D, 0f3F000000;
	cvt.sat.f32.f32 	%f112, %f111;
	mov.f32 	%f113, 0f4B400001;
	mov.f32 	%f114, 0f437C0000;
	fma.rm.f32 	%f115, %f112, %f114, %f113;
	add.f32 	%f116, %f115, 0fCB40007F;
	neg.f32 	%f117, %f116;
	fma.rn.f32 	%f118, %f110, 0f3FB8AA3B, %f117;
	fma.rn.f32 	%f119, %f110, 0f32A57060, %f118;
	mov.b32 	%r92, %f115;
	shl.b32 	%r93, %r92, 23;
	mov.b32 	%f120, %r93;
	ex2.approx.ftz.f32 	%f121, %f119;
	mul.f32 	%f122, %f121, %f120;
	add.s64 	%rd13, %rd2, %rd11;
	st.global.f32 	[%rd13], %f122;
	add.s32 	%r132, %r132, %r4;
	setp.lt.s32 	%p20, %r132, %r63;
	@%p20 bra 	$L__BB1_23;
	mov.f32 	%f205, 0f00000000;
	mov.u32 	%r133, %r142;
$L__BB1_25:
	mul.wide.s32 	%rd14, %r133, 4;
	add.s64 	%rd15, %rd2, %rd14;
	ld.global.f32 	%f124, [%rd15];
	add.f32 	%f205, %f205, %f124;
	add.s32 	%r133, %r133, %r4;
	setp.lt.s32 	%p21, %r133, %r63;
	@%p21 bra 	$L__BB1_25;
$L__BB1_26:
	shl.b32 	%r94, %r5, 2;
	mov.u32 	%r95, _ZZ15softmax_kernel1PfPKfiiE6shared;
	add.s32 	%r36, %r95, %r94;
	setp.ne.s32 	%p22, %r3, 0;
	mov.b32 	%r96, %f205;
	shfl.sync.down.b32	%r97|%p23, %r96, 16, 31, -1;
	mov.b32 	%f125, %r97;
	add.f32 	%f126, %f205, %f125;
	mov.b32 	%r98, %f126;
	shfl.sync.down.b32	%r99|%p24, %r98, 8, 31, -1;
	mov.b32 	%f127, %r99;
	add.f32 	%f128, %f126, %f127;
	mov.b32 	%r100, %f128;
	shfl.sync.down.b32	%r101|%p25, %r100, 4, 31, -1;
	mov.b32 	%f129, %r101;
	add.f32 	%f130, %f128, %f129;
	mov.b32 	%r102, %f130;
	shfl.sync.down.b32	%r103|%p26, %r102, 2, 31, -1;
	mov.b32 	%f131, %r103;
	add.f32 	%f132, %f130, %f131;
	mov.b32 	%r104, %f132;
	shfl.sync.down.b32	%r105|%p27, %r104, 1, 31, -1;
	mov.b32 	%f133, %r105;
	add.f32 	%f23, %f132, %f133;
	@%p22 bra 	$L__BB1_28;
	shl.b32 	%r106, %r2, 2;
	add.s32 	%r107, %r36, %r106;
	st.shared.f32 	[%r107], %f23;
$L__BB1_28:
	setp.ne.s32 	%p28, %r142, 0;
	bar.sync 	0;
	@%p28 bra 	$L__BB1_44;
	ld.shared.f32 	%f214, [%r36];
	setp.lt.u32 	%p29, %r4, 64;
	@%p29 bra 	$L__BB1_43;
	add.s32 	%r37, %r5, -1;
	add.s32 	%r109, %r5, -2;
	and.b32  	%r38, %r37, 15;
	setp.lt.u32 	%p30, %r109, 15;
	mov.b32 	%r138, 1;
	@%p30 bra 	$L__BB1_34;
	and.b32  	%r111, %r37, -16;
	neg.s32 	%r136, %r111;
	add.s32 	%r114, %r94, %r95;
	add.s32 	%r134, %r114, 32;
	mov.b32 	%r135, 0;
$L__BB1_32:
	.pragma "nounroll";
	ld.shared.f32 	%f135, [%r134+-28];
	add.f32 	%f136, %f214, %f135;
	ld.shared.f32 	%f137, [%r134+-24];
	add.f32 	%f138, %f136, %f137;
	ld.shared.f32 	%f139, [%r134+-20];
	add.f32 	%f140, %f138, %f139;
	ld.shared.f32 	%f141, [%r134+-16];
	add.f32 	%f142, %f140, %f141;
	ld.shared.f32 	%f143, [%r134+-12];
	add.f32 	%f144, %f142, %f143;
	ld.shared.f32 	%f145, [%r134+-8];
	add.f32 	%f146, %f144, %f145;
	ld.shared.f32 	%f147, [%r134+-4];
	add.f32 	%f148, %f146, %f147;
	ld.shared.f32 	%f149, [%r134];
	add.f32 	%f150, %f148, %f149;
	ld.shared.f32 	%f151, [%r134+4];
	add.f32 	%f152, %f150, %f151;
	ld.shared.f32 	%f153, [%r134+8];
	add.f32 	%f154, %f152, %f153;
	ld.shared.f32 	%f155, [%r134+12];
	add.f32 	%f156, %f154, %f155;
	ld.shared.f32 	%f157, [%r134+16];
	add.f32 	%f158, %f156, %f157;
	ld.shared.f32 	%f159, [%r134+20];
	add.f32 	%f160, %f158, %f159;
	ld.shared.f32 	%f161, [%r134+24];
	add.f32 	%f162, %f160, %f161;
	ld.shared.f32 	%f163, [%r134+28];
	add.f32 	%f164, %f162, %f163;
	ld.shared.f32 	%f165, [%r134+32];
	add.f32 	%f214, %f164, %f165;
	add.s32 	%r136, %r136, 16;
	add.s32 	%r135, %r135, 16;
	add.s32 	%r134, %r134, 64;
	setp.ne.s32 	%p31, %r136, 0;
	@%p31 bra 	$L__BB1_32;
	add.s32 	%r138, %r135, 1;
$L__BB1_34:
	setp.eq.s32 	%p32, %r38, 0;
	@%p32 bra 	$L__BB1_43;
	and.b32  	%r49, %r37, 7;
	setp.lt.u32 	%p33, %r38, 8;
	@%p33 bra 	$L__BB1_37;
	shl.b32 	%r115, %r138, 2;
	add.s32 	%r116, %r36, %r115;
	ld.shared.f32 	%f167, [%r116];
	add.f32 	%f168, %f214, %f167;
	ld.shared.f32 	%f169, [%r116+4];
	add.f32 	%f170, %f168, %f169;
	ld.shared.f32 	%f171, [%r116+8];
	add.f32 	%f172, %f170, %f171;
	ld.shared.f32 	%f173, [%r116+12];
	add.f32 	%f174, %f172, %f173;
	ld.shared.f32 	%f175, [%r116+16];
	add.f32 	%f176, %f174, %f175;
	ld.shared.f32 	%f177, [%r116+20];
	add.f32 	%f178, %f176, %f177;
	ld.shared.f32 	%f179, [%r116+24];
	add.f32 	%f180, %f178, %f179;
	ld.shared.f32 	%f181, [%r116+28];
	add.f32 	%f214, %f180, %f181;
	add.s32 	%r138, %r138, 8;
$L__BB1_37:
	setp.eq.s32 	%p34, %r49, 0;
	@%p34 bra 	$L__BB1_43;
	and.b32  	%r52, %r37, 3;
	setp.lt.u32 	%p35, %r49, 4;
	@%p35 bra 	$L__BB1_40;
	shl.b32 	%r117, %r138, 2;
	add.s32 	%r118, %r36, %r117;
	ld.shared.f32 	%f183, [%r118];
	add.f32 	%f184, %f214, %f183;
	ld.shared.f32 	%f185, [%r118+4];
	add.f32 	%f186, %f184, %f185;
	ld.shared.f32 	%f187, [%r118+8];
	add.f32 	%f188, %f186, %f187;
	ld.shared.f32 	%f189, [%r118+12];
	add.f32 	%f214, %f188, %f189;
	add.s32 	%r138, %r138, 4;
$L__BB1_40:
	setp.eq.s32 	%p36, %r52, 0;
	@%p36 bra 	$L__BB1_43;
	shl.b32 	%r119, %r138, 2;
	add.s32 	%r121, %r119, %r94;
	add.s32 	%r141, %r95, %r121;
	neg.s32 	%r140, %r52;
$L__BB1_42:
	.pragma "nounroll";
	ld.shared.f32 	%f190, [%r141];
	add.f32 	%f214, %f214, %f190;
	add.s32 	%r141, %r141, 4;
	add.s32 	%r140, %r140, 1;
	setp.ne.s32 	%p37, %r140, 0;
	@%p37 bra 	$L__BB1_42;
$L__BB1_43:
	st.shared.f32 	[%r36], %f214;
$L__BB1_44:
	setp.ge.s32 	%p38, %r142, %r63;
	bar.sync 	0;
	@%p38 bra 	$L__BB1_47;
	ld.shared.f32 	%f38, [%r36];
$L__BB1_46:
	mul.wide.s32 	%rd16, %r142, 4;
	add.s64 	%rd17, %rd2, %rd16;
	ld.global.f32 	%f191, [%rd17];
	div.rn.f32 	%f192, %f191, %f38;
	st.global.f32 	[%rd17], %f192;
	add.s32 	%r142, %r142, %r4;
	setp.lt.s32 	%p39, %r142, %r63;
	@%p39 bra 	$L__BB1_46;
$L__BB1_47:
	ret;

}
	// .globl	_Z15softmax_kernel2PfPKfii
.visible .entry _Z15softmax_kernel2PfPKfii(
	.param .u64 .ptr .align 1 _Z15softmax_kernel2PfPKfii_param_0,
	.param .u64 .ptr .align 1 _Z15softmax_kernel2PfPKfii_param_1,
	.param .u32 _Z15softmax_kernel2PfPKfii_param_2,
	.param .u32 _Z15softmax_kernel2PfPKfii_param_3
)
{
	.reg .pred 	%p<40>;
	.reg .b32 	%r<156>;
	.reg .b32 	%f<216>;
	.reg .b64 	%rd<9>;
	// demoted variable
	.shared .align 4 .b8 _ZZ15softmax_kernel2PfPKfiiE6shared[256];
	ld.param.u64 	%rd3, [_Z15softmax_kernel2PfPKfii_param_0];
	ld.param.u64 	%rd4, [_Z15softmax_kernel2PfPKfii_param_1];
	ld.param.u32 	%r63, [_Z15softmax_kernel2PfPKfii_param_3];
	mov.u32 	%r155, %tid.x;
	shr.u32 	%r2, %r155, 5;
	and.b32  	%r3, %r155, 31;
	mov.u32 	%r4, %ntid.x;
	shr.u32 	%r5, %r4, 5;
	setp.ge.s32 	%p1, %r155, %r63;
	mov.f32 	%f194, 0fFF800000;
	@%p1 bra 	$L__BB2_5;
	cvta.to.global.u64 	%rd1, %rd4;
	mov.u32 	%r136, %r155;
$L__BB2_2:
	mul.wide.s32 	%rd5, %r136, 4;
	add.s64 	%rd6, %rd1, %rd5;
	ld.global.f32 	%f40, [%rd6];
	shl.b32 	%r64, %r136, 2;
	mov.u32 	%r65, sdata;
	add.s32 	%r66, %r65, %r64;
	st.shared.f32 	[%r66], %f40;
	add.s32 	%r136, %r136, %r4;
	setp.lt.s32 	%p2, %r136, %r63;
	@%p2 bra 	$L__BB2_2;
	mov.f32 	%f194, 0fFF800000;
	mov.u32 	%r137, %r155;
$L__BB2_4:
	shl.b32 	%r67, %r137, 2;
	add.s32 	%r69, %r65, %r67;
	ld.shared.f32 	%f42, [%r69];
	max.f32 	%f194, %f194, %f42;
	add.s32 	%r137, %r137, %r4;
	setp.lt.s32 	%p3, %r137, %r63;
	@%p3 bra 	$L__BB2_4;
$L__BB2_5:
	mov.b32 	%r70, %f194;
	shfl.sync.down.b32	%r71|%p4, %r70, 16, 31, -1;
	mov.b32 	%f43, %r71;
	max.f32 	%f44, %f194, %f43;
	mov.b32 	%r72, %f44;
	shfl.sync.down.b32	%r73|%p5, %r72, 8, 31, -1;
	mov.b32 	%f45, %r73;
	max.f32 	%f46, %f44, %f45;
	mov.b32 	%r74, %f46;
	shfl.sync.down.b32	%r75|%p6, %r74, 4, 31, -1;
	mov.b32 	%f47, %r75;
	max.f32 	%f48, %f46, %f47;
	mov.b32 	%r76, %f48;
	shfl.sync.down.b32	%r77|%p7, %r76, 2, 31, -1;
	mov.b32 	%f49, %r77;
	max.f32 	%f50, %f48, %f49;
	mov.b32 	%r78, %f50;
	shfl.sync.down.b32	%r79|%p8, %r78, 1, 31, -1;
	mov.b32 	%f51, %r79;
	max.f32 	%f4, %f50, %f51;
	setp.ne.s32 	%p9, %r3, 0;
	@%p9 bra 	$L__BB2_7;
	shl.b32 	%r80, %r2, 2;
	mov.u32 	%r81, _ZZ15softmax_kernel2PfPKfiiE6shared;
	add.s32 	%r82, %r81, %r80;
	st.shared.f32 	[%r82], %f4;
$L__BB2_7:
	bar.sync 	0;
	setp.ne.s32 	%p10, %r155, 0;
	@%p10 bra 	$L__BB2_23;
	ld.shared.f32 	%f203, [_ZZ15softmax_kernel2PfPKfiiE6shared];
	setp.lt.u32 	%p11, %r4, 64;
	@%p11 bra 	$L__BB2_22;
	add.s32 	%r10, %r5, -1;
	add.s32 	%r84, %r5, -2;
	and.b32  	%r11, %r10, 15;
	setp.lt.u32 	%p12, %r84, 15;
	mov.b32 	%r142, 1;
	@%p12 bra 	$L__BB2_13;
	mov.u32 	%r87, _ZZ15softmax_kernel2PfPKfiiE6shared;
	add.s32 	%r138, %r87, 32;
	and.b32  	%r88, %r10, -16;
	neg.s32 	%r140, %r88;
	mov.b32 	%r139, 0;
$L__BB2_11:
	.pragma "nounroll";
	ld.shared.f32 	%f53, [%r138+-28];
	max.f32 	%f54, %f203, %f53;
	ld.shared.f32 	%f55, [%r138+-24];
	max.f32 	%f56, %f54, %f55;
	ld.shared.f32 	%f57, [%r138+-20];
	max.f32 	%f58, %f56, %f57;
	ld.shared.f32 	%f59, [%r138+-16];
	max.f32 	%f60, %f58, %f59;
	ld.shared.f32 	%f61, [%r138+-12];
	max.f32 	%f62, %f60, %f61;
	ld.shared.f32 	%f63, [%r138+-8];
	max.f32 	%f64, %f62, %f63;
	ld.shared.f32 	%f65, [%r138+-4];
	max.f32 	%f66, %f64, %f65;
	ld.shared.f32 	%f67, [%r138];
	max.f32 	%f68, %f66, %f67;
	ld.shared.f32 	%f69, [%r138+4];
	max.f32 	%f70, %f68, %f69;
	ld.shared.f32 	%f71, [%r138+8];
	max.f32 	%f72, %f70, %f71;
	ld.shared.f32 	%f73, [%r138+12];
	max.f32 	%f74, %f72, %f73;
	ld.shared.f32 	%f75, [%r138+16];
	max.f32 	%f76, %f74, %f75;
	ld.shared.f32 	%f77, [%r138+20];
	max.f32 	%f78, %f76, %f77;
	ld.shared.f32 	%f79, [%r138+24];
	max.f32 	%f80, %f78, %f79;
	ld.shared.f32 	%f81, [%r138+28];
	max.f32 	%f82, %f80, %f81;
	ld.shared.f32 	%f83, [%r138+32];
	max.f32 	%f203, %f82, %f83;
	add.s32 	%r140, %r140, 16;
	add.s32 	%r139, %r139, 16;
	add.s32 	%r138, %r138, 64;
	setp.ne.s32 	%p13, %r140, 0;
	@%p13 bra 	$L__BB2_11;
	add.s32 	%r142, %r139, 1;
$L__BB2_13:
	setp.eq.s32 	%p14, %r11, 0;
	@%p14 bra 	$L__BB2_22;
	and.b32  	%r21, %r10, 7;
	setp.lt.u32 	%p15, %r11, 8;
	@%p15 bra 	$L__BB2_16;
	shl.b32 	%r89, %r142, 2;
	mov.u32 	%r90, _ZZ15softmax_kernel2PfPKfiiE6shared;
	add.s32 	%r91, %r90, %r89;
	ld.shared.f32 	%f85, [%r91];
	max.f32 	%f86, %f203, %f85;
	ld.shared.f32 	%f87, [%r91+4];
	max.f32 	%f88, %f86, %f87;
	ld.shared.f32 	%f89, [%r91+8];
	max.f32 	%f90, %f88, %f89;
	ld.shared.f32 	%f91, [%r91+12];
	max.f32 	%f92, %f90, %f91;
	ld.shared.f32 	%f93, [%r91+16];
	max.f32 	%f94, %f92, %f93;
	ld.shared.f32 	%f95, [%r91+20];
	max.f32 	%f96, %f94, %f95;
	ld.shared.f32 	%f97, [%r91+24];
	max.f32 	%f98, %f96, %f97;
	ld.shared.f32 	%f99, [%r91+28];
	max.f32 	%f203, %f98, %f99;
	add.s32 	%r142, %r142, 8;
$L__BB2_16:
	setp.eq.s32 	%p16, %r21, 0;
	@%p16 bra 	$L__BB2_22;
	and.b32  	%r24, %r10, 3;
	setp.lt.u32 	%p17, %r21, 4;
	@%p17 bra 	$L__BB2_19;
	shl.b32 	%r92, %r142, 2;
	mov.u32 	%r93, _ZZ15softmax_kernel2PfPKfiiE6shared;
	add.s32 	%r94, %r93, %r92;
	ld.shared.f32 	%f101, [%r94];
	max.f32 	%f102, %f203, %f101;
	ld.shared.f32 	%f103, [%r94+4];
	max.f32 	%f104, %f102, %f103;
	ld.shared.f32 	%f105, [%r94+8];
	max.f32 	%f106, %f104, %f105;
	ld.shared.f32 	%f107, [%r94+12];
	max.f32 	%f203, %f106, %f107;
	add.s32 	%r142, %r142, 4;
$L__BB2_19:
	setp.eq.s32 	%p18, %r24, 0;
	@%p18 bra 	$L__BB2_22;
	shl.b32 	%r95, %r142, 2;
	mov.u32 	%r96, _ZZ15softmax_kernel2PfPKfiiE6shared;
	add.s32 	%r145, %r96, %r95;
	neg.s32 	%r144, %r24;
$L__BB2_21:
	.pragma "nounroll";
	ld.shared.f32 	%f108, [%r145];
	max.f32 	%f203, %f203, %f108;
	add.s32 	%r145, %r145, 4;
	add.s32 	%r144, %r144, 1;
	setp.ne.s32 	%p19, %r144, 0;
	@%p19 bra 	$L__BB2_21;
$L__BB2_22:
	st.shared.f32 	[_ZZ15softmax_kernel2PfPKfiiE6shared], %f203;
$L__BB2_23:
	setp.ge.s32 	%p20, %r155, %r63;
	bar.sync 	0;
	mov.f32 	%f205, 0f00000000;
	@%p20 bra 	$L__BB2_26;
	mov.f32 	%f205, 0f00000000;
	ld.shared.f32 	%f19, [_ZZ15softmax_kernel2PfPKfiiE6shared];
	mov.u32 	%r98, sdata;
	mov.u32 	%r146, %r155;
$L__BB2_25:
	shl.b32 	%r97, %r146, 2;
	add.s32 	%r99, %r98, %r97;
	ld.shared.f32 	%f111, [%r99];
	sub.f32 	%f112, %f111, %f19;
	fma.rn.f32 	%f113, %f112, 0f3BBB989D, 0f3F000000;
	cvt.sat.f32.f32 	%f114, %f113;
	mov.f32 	%f115, 0f4B400001;
	mov.f32 	%f116, 0f437C0000;
	fma.rm.f32 	%f117, %f114, %f116, %f115;
	add.f32 	%f118, %f117, 0fCB40007F;
	neg.f32 	%f119, %f118;
	fma.rn.f32 	%f120, %f112, 0f3FB8AA3B, %f119;
	fma.rn.f32 	%f121, %f112, 0f32A57060, %f120;
	mov.b32 	%r100, %f117;
	shl.b32 	%r101, %r100, 23;
	mov.b32 	%f122, %r101;
	ex2.approx.ftz.f32 	%f123, %f121;
	mul.f32 	%f124, %f123, %f122;
	st.shared.f32 	[%r99], %f124;
	add.f32 	%f205, %f205, %f124;
	add.s32 	%r146, %r146, %r4;
	setp.lt.s32 	%p21, %r146, %r63;
	@%p21 bra 	$L__BB2_25;
$L__BB2_26:
	shl.b32 	%r102, %r5, 2;
	mov.u32 	%r103, _ZZ15softmax_kernel2PfPKfiiE6shared;
	add.s32 	%r35, %r103, %r102;
	setp.ne.s32 	%p22, %r3, 0;
	mov.b32 	%r104, %f205;
	shfl.sync.down.b32	%r105|%p23, %r104, 16, 31, -1;
	mov.b32 	%f125, %r105;
	add.f32 	%f126, %f205, %f125;
	mov.b32 	%r106, %f126;
	shfl.sync.down.b32	%r107|%p24, %r106, 8, 31, -1;
	mov.b32 	%f127, %r107;
	add.f32 	%f128, %f126, %f127;
	mov.b32 	%r108, %f128;
	shfl.sync.down.b32	%r109|%p25, %r108, 4, 31, -1;
	mov.b32 	%f129, %r109;
	add.f32 	%f130, %f128, %f129;
	mov.b32 	%r110, %f130;
	shfl.sync.down.b32	%r111|%p26, %r110, 2, 31, -1;
	mov.b32 	%f131, %r111;
	add.f32 	%f132, %f130, %f131;
	mov.b32 	%r112, %f132;
	shfl.sync.down.b32	%r113|%p27, %r112, 1, 31, -1;
	mov.b32 	%f133, %r113;
	add.f32 	%f23, %f132, %f133;
	@%p22 bra 	$L__BB2_28;
	shl.b32 	%r114, %r2, 2;
	add.s32 	%r115, %r35, %r114;
	st.shared.f32 	[%r115], %f23;
$L__BB2_28:
	setp.ne.s32 	%p28, %r155, 0;
	bar.sync 	0;
	ld.shared.f32 	%f214, [%r35];
	@%p28 bra 	$L__BB2_44;
	setp.lt.u32 	%p29, %r4, 64;
	@%p29 bra 	$L__BB2_43;
	add.s32 	%r36, %r5, -1;
	add.s32 	%r117, %r5, -2;
	and.b32  	%r37, %r36, 15;
	setp.lt.u32 	%p30, %r117, 15;
	mov.b32 	%r151, 1;
	@%p30 bra 	$L__BB2_34;
	and.b32  	%r119, %r36, -16;
	neg.s32 	%r149, %r119;
	add.s32 	%r122, %r102, %r103;
	add.s32 	%r147, %r122, 32;
	mov.b32 	%r148, 0;
$L__BB2_32:
	.pragma "nounroll";
	ld.shared.f32 	%f135, [%r147+-28];
	add.f32 	%f136, %f214, %f135;
	ld.shared.f32 	%f137, [%r147+-24];
	add.f32 	%f138, %f136, %f137;
	ld.shared.f32 	%f139, [%r147+-20];
	add.f32 	%f140, %f138, %f139;
	ld.shared.f32 	%f141, [%r147+-16];
	add.f32 	%f142, %f140, %f141;
	ld.shared.f32 	%f143, [%r147+-12];
	add.f32 	%f144, %f142, %f143;
	ld.shared.f32 	%f145, [%r147+-8];
	add.f32 	%f146, %f144, %f145;
	ld.shared.f32 	%f147, [%r147+-4];
	add.f32 	%f148, %f146, %f147;
	ld.shared.f32 	%f149, [%r147];
	add.f32 	%f150, %f148, %f149;
	ld.shared.f32 	%f151, [%r147+4];
	add.f32 	%f152, %f150, %f151;
	ld.shared.f32 	%f153, [%r147+8];
	add.f32 	%f154, %f152, %f153;
	ld.shared.f32 	%f155, [%r147+12];
	add.f32 	%f156, %f154, %f155;
	ld.shared.f32 	%f157, [%r147+16];
	add.f32 	%f158, %f156, %f157;
	ld.shared.f32 	%f159, [%r147+20];
	add.f32 	%f160, %f158, %f159;
	ld.shared.f32 	%f161, [%r147+24];
	add.f32 	%f162, %f160, %f161;
	ld.shared.f32 	%f163, [%r147+28];
	add.f32 	%f164, %f162, %f163;
	ld.shared.f32 	%f165, [%r147+32];
	add.f32 	%f214, %f164, %f165;
	add.s32 	%r149, %r149, 16;
	add.s32 	%r148, %r148, 16;
	add.s32 	%r147, %r147, 64;
	setp.ne.s32 	%p31, %r149, 0;
	@%p31 bra 	$L__BB2_32;
	add.s32 	%r151, %r148, 1;
$L__BB2_34:
	setp.eq.s32 	%p32, %r37, 0;
	@%p32 bra 	$L__BB2_43;
	and.b32  	%r48, %r36, 7;
	setp.lt.u32 	%p33, %r37, 8;
	@%p33 bra 	$L__BB2_37;
	shl.b32 	%r123, %r151, 2;
	add.s32 	%r124, %r35, %r123;
	ld.shared.f32 	%f167, [%r124];
	add.f32 	%f168, %f214, %f167;
	ld.shared.f32 	%f169, [%r124+4];
	add.f32 	%f170, %f168, %f169;
	ld.shared.f32 	%f171, [%r124+8];
	add.f32 	%f172, %f170, %f171;
	ld.shared.f32 	%f173, [%r124+12];
	add.f32 	%f174, %f172, %f173;
	ld.shared.f32 	%f175, [%r124+16];
	add.f32 	%f176, %f174, %f175;
	ld.shared.f32 	%f177, [%r124+20];
	add.f32 	%f178, %f176, %f177;
	ld.shared.f32 	%f179, [%r124+24];
	add.f32 	%f180, %f178, %f179;
	ld.shared.f32 	%f181, [%r124+28];
	add.f32 	%f214, %f180, %f181;
	add.s32 	%r151, %r151, 8;
$L__BB2_37:
	setp.eq.s32 	%p34, %r48, 0;
	@%p34 bra 	$L__BB2_43;
	and.b32  	%r51, %r36, 3;
	setp.lt.u32 	%p35, %r48, 4;
	@%p35 bra 	$L__BB2_40;
	shl.b32 	%r125, %r151, 2;
	add.s32 	%r126, %r35, %r125;
	ld.shared.f32 	%f183, [%r126];
	add.f32 	%f184, %f214, %f183;
	ld.shared.f32 	%f185, [%r126+4];
	add.f32 	%f186, %f184, %f185;
	ld.shared.f32 	%f187, [%r126+8];
	add.f32 	%f188, %f186, %f187;
	ld.shared.f32 	%f189, [%r126+12];
	add.f32 	%f214, %f188, %f189;
	add.s32 	%r151, %r151, 4;
$L__BB2_40:
	setp.eq.s32 	%p36, %r51, 0;
	@%p36 bra 	$L__BB2_43;
	shl.b32 	%r127, %r151, 2;
	add.s32 	%r129, %r127, %r102;
	add.s32 	%r154, %r103, %r129;
	neg.s32 	%r153, %r51;
$L__BB2_42:
	.pragma "nounroll";
	ld.shared.f32 	%f190, [%r154];
	add.f32 	%f214, %f214, %f190;
	add.s32 	%r154, %r154, 4;
	add.s32 	%r153, %r153, 1;
	setp.ne.s32 	%p37, %r153, 0;
	@%p37 bra 	$L__BB2_42;
$L__BB2_43:
	st.shared.f32 	[%r35], %f214;
$L__BB2_44:
	setp.ge.s32 	%p38, %r155, %r63;
	@%p38 bra 	$L__BB2_47;
	mov.u32 	%r131, %ctaid.x;
	mul.lo.s32 	%r60, %r63, %r131;
	cvta.to.global.u64 	%rd2, %rd3;
	mov.u32 	%r133, sdata;
$L__BB2_46:
	shl.b32 	%r132, %r155, 2;
	add.s32 	%r134, %r133, %r132;
	ld.shared.f32 	%f191, [%r134];
	div.rn.f32 	%f192, %f191, %f214;
	st.shared.f32 	[%r134], %f192;
	add.s32 	%r135, %r155, %r60;
	mul.wide.s32 	%rd7, %r135, 4;
	add.s64 	%rd8, %rd2, %rd7;
	st.global.f32 	[%rd8], %f192;
	add.s32 	%r155, %r155, %r4;
	setp.lt.s32 	%p39, %r155, %r63;
	@%p39 bra 	$L__BB2_46;
$L__BB2_47:
	ret;

}


// ===== COMPILED SASS (sm_100) =====

	.target	sm_100

	.elftype	@"ET_EXEC"


//--------------------- .note.nv.tkinfo           --------------------------
	.section	.note.nv.tkinfo,"",@"SHT_NOTE"
	.sectionflags	@"SHF_NOTE_NV_TKINFO"
	.tkinfo
        /*0018*/ 	.word	0x00000002
        /*0030*/ 	.string	""
        /*0030*/ 	.string	"ptxas"
        /*0030*/ 	.string	"Cuda compilation tools, release 13.0, V13.0.88"
        /*0030*/ 	.string	"Build cuda_13.0.r13.0/compiler.36424714_0"
        /*0030*/ 	.string	"-arch sm_100 -m 64 "



//--------------------- .note.nv.cuinfo           --------------------------
	.section	.note.nv.cuinfo,"",@"SHT_NOTE"
	.sectionflags	@"SHF_NOTE_NV_CUINFO"
        /*0018*/ 	.short	0x0002
        /*001a*/ 	.short	0x0064
        /*001c*/ 	.short	0x0082
	.zero		2


//--------------------- .nv.info                  --------------------------
	.section	.nv.info,"",@"SHT_CUDA_INFO"
	.align	4


	//----- nvinfo : EIATTR_REGCOUNT
	.align		4
        /*0000*/ 	.byte	0x04, 0x2f
        /*0002*/ 	.short	(.L_1 - .L_0)
	.align		4
.L_0:
        /*0004*/ 	.word	index@(_Z12softmax_demoPfPKfii)
        /*0008*/ 	.word	0x0000001e


	//----- nvinfo : EIATTR_FRAME_SIZE
	.align		4
.L_1:
        /*000c*/ 	.byte	0x04, 0x11
        /*000e*/ 	.short	(.L_3 - .L_2)
	.align		4
.L_2:
        /*0010*/ 	.word	index@($__internal_2_$__cuda_sm3x_div_rn_noftz_f32_slowpath)
        /*0014*/ 	.word	0x00000000


	//----- nvinfo : EIATTR_FRAME_SIZE
	.align		4
.L_3:
        /*0018*/ 	.byte	0x04, 0x11
        /*001a*/ 	.short	(.L_5 - .L_4)
	.align		4
.L_4:
        /*001c*/ 	.word	index@(_Z12softmax_demoPfPKfii)
        /*0020*/ 	.word	0x00000000


	//----- nvinfo : EIATTR_REGCOUNT
	.align		4
.L_5:
        /*0024*/ 	.byte	0x04, 0x2f
        /*0026*/ 	.short	(.L_7 - .L_6)
	.align		4
.L_6:
        /*0028*/ 	.word	index@(_Z15softmax_kernel1PfPKfii)
        /*002c*/ 	.word	0x0000001e


	//----- nvinfo : EIATTR_FRAME_SIZE
	.align		4
.L_7:
        /*0030*/ 	.byte	0x04, 0x11
        /*0032*/ 	.short	(.L_9 - .L_8)
	.align		4
.L_8:
        /*0034*/ 	.word	index@($__internal_1_$__cuda_sm3x_div_rn_noftz_f32_slowpath)
        /*0038*/ 	.word	0x00000000


	//----- nvinfo : EIATTR_FRAME_SIZE
	.align		4
.L_9:
        /*003c*/ 	.byte	0x04, 0x11
        /*003e*/ 	.short	(.L_11 - .L_10)
	.align		4
.L_10:
        /*0040*/ 	.word	index@(_Z15softmax_kernel1PfPKfii)
        /*0044*/ 	.word	0x00000000


	//----- nvinfo : EIATTR_REGCOUNT
	.align		4
.L_11:
        /*0048*/ 	.byte	0x04, 0x2f
        /*004a*/ 	.short	(.L_13 - .L_12)
	.align		4
.L_12:
        /*004c*/ 	.word	index@(_Z15softmax_kernel2PfPKfii)
        /*0050*/ 	.word	0x0000001c


	//----- nvinfo : EIATTR_FRAME_SIZE
	.align		4
.L_13:
        /*0054*/ 	.byte	0x04, 0x11
        /*0056*/ 	.short	(.L_15 - .L_14)
	.align		4
.L_14:
        /*0058*/ 	.word	index@($__internal_0_$__cuda_sm3x_div_rn_noftz_f32_slowpath)
        /*005c*/ 	.word	0x00000000


	//----- nvinfo : EIATTR_FRAME_SIZE
	.align		4
.L_15:
        /*0060*/ 	.byte	0x04, 0x11
        /*0062*/ 	.short	(.L_17 - .L_16)
	.align		4
.L_16:
        /*0064*/ 	.word	index@(_Z15softmax_kernel2PfPKfii)
        /*0068*/ 	.word	0x00000000


	//----- nvinfo : EIATTR_MIN_STACK_SIZE
	.align		4
.L_17:
        /*006c*/ 	.byte	0x04, 0x12
        /*006e*/ 	.short	(.L_19 - .L_18)
	.align		4
.L_18:
        /*0070*/ 	.word	index@(_Z15softmax_kernel2PfPKfii)
        /*0074*/ 	.word	0x00000000


	//----- nvinfo : EIATTR_MIN_STACK_SIZE
	.align		4
.L_19:
        /*0078*/ 	.byte	0x04, 0x12
        /*007a*/ 	.short	(.L_21 - .L_20)
	.align		4
.L_20:
        /*007c*/ 	.word	index@(_Z15softmax_kernel1PfPKfii)
        /*0080*/ 	.word	0x00000000


	//----- nvinfo : EIATTR_MIN_STACK_SIZE
	.align		4
.L_21:
        /*0084*/ 	.byte	0x04, 0x12
        /*0086*/ 	.short	(.L_23 - .L_22)
	.align		4
.L_22:
        /*0088*/ 	.word	index@(_Z12softmax_demoPfPKfii)
        /*008c*/ 	.word	0x00000000
.L_23:


//--------------------- .nv.compat                --------------------------
	.section	.nv.compat,"",@"SHT_CUDA_COMPAT_INFO"
	.align	4
        /*0000*/ 	.byte	0x02, 0x09, 0x00, 0x00, 0x02, 0x02, 0x01, 0x00, 0x02, 0x05, 0x05, 0x00, 0x03, 0x07, 0x01, 0x01
        /*0010*/ 	.byte	0x02, 0x03, 0x00, 0x00, 0x02, 0x06, 0x01, 0x00, 0x04, 0x0b, 0x08, 0x00, 0x01, 0x00, 0x00, 0x00
        /*0020*/ 	.byte	0x00, 0x00, 0x00, 0x00


//--------------------- .nv.info._Z15softmax_kernel2PfPKfii --------------------------
	.section	.nv.info._Z15softmax_kernel2PfPKfii,"",@"SHT_CUDA_INFO"
	.sectionflags	@""
	.align	4


	//----- nvinfo : EIATTR_CUDA_API_VERSION
	.align		4
        /*0000*/ 	.byte	0x04, 0x37
        /*0002*/ 	.short	(.L_25 - .L_24)
.L_24:
        /*0004*/ 	.word	0x00000082


	//----- nvinfo : EIATTR_KPARAM_INFO
	.align		4
.L_25:
        /*0008*/ 	.byte	0x04, 0x17
        /*000a*/ 	.short	(.L_27 - .L_26)
.L_26:
        /*000c*/ 	.word	0x00000000
        /*0010*/ 	.short	0x0003
        /*0012*/ 	.short	0x0014
        /*0014*/ 	.byte	0x00, 0xf0, 0x11, 0x00


	//----- nvinfo : EIATTR_KPARAM_INFO
	.align		4
.L_27:
        /*0018*/ 	.byte	0x04, 0x17
        /*001a*/ 	.short	(.L_29 - .L_28)
.L_28:
        /*001c*/ 	.word	0x00000000
        /*0020*/ 	.short	0x0002
        /*0022*/ 	.short	0x0010
        /*0024*/ 	.byte	0x00, 0xf0, 0x11, 0x00


	//----- nvinfo : EIATTR_KPARAM_INFO
	.align		4
.L_29:
        /*0028*/ 	.byte	0x04, 0x17
        /*002a*/ 	.short	(.L_31 - .L_30)
.L_30:
        /*002c*/ 	.word	0x00000000
        /*0030*/ 	.short	0x0001
        /*0032*/ 	.short	0x0008
        /*0034*/ 	.byte	0x00, 0xf5, 0x21, 0x00


	//----- nvinfo : EIATTR_KPARAM_INFO
	.align		4
.L_31:
        /*0038*/ 	.byte	0x04, 0x17
        /*003a*/ 	.short	(.L_33 - .L_32)
.L_32:
        /*003c*/ 	.word	0x00000000
        /*0040*/ 	.short	0x0000
        /*0042*/ 	.short	0x0000
        /*0044*/ 	.byte	0x00, 0xf5, 0x21, 0x00


	//----- nvinfo : EIATTR_SPARSE_MMA_MASK
	.align		4
.L_33:
        /*0048*/ 	.byte	0x03, 0x50
        /*004a*/ 	.short	0x0000


	//----- nvinfo : EIATTR_MAXREG_COUNT
	.align		4
        /*004c*/ 	.byte	0x03, 0x1b
        /*004e*/ 	.short	0x00ff


	//----- nvinfo : EIATTR_NUM_BARRIERS
	.align		4
        /*0050*/ 	.byte	0x02, 0x4c
        /*0052*/ 	.byte	0x01
	.zero		1


	//----- nvinfo : EIATTR_MERCURY_ISA_VERSION
	.align		4
        /*0054*/ 	.byte	0x03, 0x5f
        /*0056*/ 	.short	0x0101


	//----- nvinfo : EIATTR_UNUSED_LOAD_BYTE_OFFSET
	.align		4
        /*0058*/ 	.byte	0x04, 0x44
        /*005a*/ 	.short	(.L_35 - .L_34)


	//   ....[0]....
.L_34:
        /*005c*/ 	.word	0x00000480
        /*0060*/ 	.word	0x0000fff0


	//----- nvinfo : EIATTR_COOP_GROUP_MASK_REGIDS
	.align		4
.L_35:
        /*0064*/ 	.byte	0x04, 0x29
        /*0066*/ 	.short	(.L_37 - .L_36)


	//   ....[0]....
.L_36:
        /*0068*/ 	.word	0xffffffff


	//   ....[1]....
        /*006c*/ 	.word	0xffffffff


	//   ....[2]....
        /*0070*/ 	.word	0xffffffff


	//   ....[3]....
        /*0074*/ 	.word	0xffffffff


	//   ....[4]....
        /*0078*/ 	.word	0xffffffff


	//   ....[5]....
        /*007c*/ 	.word	0xffffffff


	//   ....[6]....
        /*0080*/ 	.word	0xffffffff


	//   ....[7]....
        /*0084*/ 	.word	0xffffffff


	//   ....[8]....
        /*0088*/ 	.word	0xffffffff


	//   ....[9]....
        /*008c*/ 	.word	0xffffffff


	//----- nvinfo : EIATTR_COOP_GROUP_INSTR_OFFSETS
	.align		4
.L_37:
        /*0090*/ 	.byte	0x04, 0x28
        /*0092*/ 	.short	(.L_39 - .L_38)


	//   ....[0]....
.L_38:
        /*0094*/ 	.word	0x00000230


	//   ....[1]....
        /*0098*/ 	.word	0x000002b0


	//   ....[2]....
        /*009c*/ 	.word	0x000002f0


	//   ....[3]....
        /*00a0*/ 	.word	0x00000310


	//   ....[4]....
        /*00a4*/ 	.word	0x00000330


	//   ....[5]....
        /*00a8*/ 	.word	0x00000a70


	//   ....[6]....
        /*00ac*/ 	.word	0x00000ad0


	//   ....[7]....
        /*00b0*/ 	.word	0x00000af0


	//   ....[8]....
        /*00b4*/ 	.word	0x00000b10


	//   ....[9]....
        /*00b8*/ 	.word	0x00000b40


	//----- nvinfo : EIATTR_VRC_CTA_INIT_COUNT
	.align		4
.L_39:
        /*00bc*/ 	.byte	0x02, 0x4a
	.zero		1
	.zero		1


	//----- nvinfo : EIATTR_EXIT_INSTR_OFFSETS
	.align		4
        /*00c0*/ 	.byte	0x04, 0x1c
        /*00c2*/ 	.short	(.L_41 - .L_40)


	//   ....[0]....
.L_40:
        /*00c4*/ 	.word	0x00001230


	//   ....[1]....
        /*00c8*/ 	.word	0x000013f0


	//----- nvinfo : EIATTR_CRS_STACK_SIZE
	.align		4
.L_41:
        /*00cc*/ 	.byte	0x04, 0x1e
        /*00ce*/ 	.short	(.L_43 - .L_42)
.L_42:
        /*00d0*/ 	.word	0x00000000


	//----- nvinfo : EIATTR_CBANK_PARAM_SIZE
	.align		4
.L_43:
        /*00d4*/ 	.byte	0x03, 0x19
        /*00d6*/ 	.short	0x0018


	//----- nvinfo : EIATTR_PARAM_CBANK
	.align		4
        /*00d8*/ 	.byte	0x04, 0x0a
        /*00da*/ 	.short	(.L_45 - .L_44)
	.align		4
.L_44:
        /*00dc*/ 	.word	index@(.nv.constant0._Z15softmax_kernel2PfPKfii)
        /*00e0*/ 	.short	0x0380
        /*00e2*/ 	.short	0x0018


	//----- nvinfo : EIATTR_SW_WAR
	.align		4
.L_45:
        /*00e4*/ 	.byte	0x04, 0x36
        /*00e6*/ 	.short	(.L_47 - .L_46)
.L_46:
        /*00e8*/ 	.word	0x00000008
.L_47:


//--------------------- .nv.info._Z15softmax_kernel1PfPKfii --------------------------
	.section	.nv.info._Z15softmax_kernel1PfPKfii,"",@"SHT_CUDA_INFO"
	.sectionflags	@""
	.align	4


	//----- nvinfo : EIATTR_CUDA_API_VERSION
	.align		4
        /*0000*/ 	.byte	0x04, 0x37
        /*0002*/ 	.short	(.L_49 - .L_48)
.L_48:
        /*0004*/ 	.word	0x00000082


	//----- nvinfo : EIATTR_KPARAM_INFO
	.align		4
.L_49:
        /*0008*/ 	.byte	0x04, 0x17
        /*000a*/ 	.short	(.L_51 - .L_50)
.L_50:
        /*000c*/ 	.word	0x00000000
        /*0010*/ 	.short	0x0003
        /*0012*/ 	.short	0x0014
        /*0014*/ 	.byte	0x00, 0xf0, 0x11, 0x00


	//----- nvinfo : EIATTR_KPARAM_INFO
	.align		4
.L_51:
        /*0018*/ 	.byte	0x04, 0x17
        /*001a*/ 	.short	(.L_53 - .L_52)
.L_52:
        /*001c*/ 	.word	0x00000000
        /*0020*/ 	.short	0x0002
        /*0022*/ 	.short	0x0010
        /*0024*/ 	.byte	0x00, 0xf0, 0x11, 0x00


	//----- nvinfo : EIATTR_KPARAM_INFO
	.align		4
.L_53:
        /*0028*/ 	.byte	0x04, 0x17
        /*002a*/ 	.short	(.L_55 - .L_54)
.L_54:
        /*002c*/ 	.word	0x00000000
        /*0030*/ 	.short	0x0001
        /*0032*/ 	.short	0x0008
        /*0034*/ 	.byte	0x00, 0xf5, 0x21, 0x00


	//----- nvinfo : EIATTR_KPARAM_INFO
	.align		4
.L_55:
        /*0038*/ 	.byte	0x04, 0x17
        /*003a*/ 	.short	(.L_57 - .L_56)
.L_56:
        /*003c*/ 	.word	0x00000000
        /*0040*/ 	.short	0x0000
        /*0042*/ 	.short	0x0000
        /*0044*/ 	.byte	0x00, 0xf5, 0x21, 0x00


	//----- nvinfo : EIATTR_SPARSE_MMA_MASK
	.align		4
.L_57:
        /*0048*/ 	.byte	0x03, 0x50
        /*004a*/ 	.short	0x0000


	//----- nvinfo : EIATTR_MAXREG_COUNT
	.align		4
        /*004c*/ 	.byte	0x03, 0x1b
        /*004e*/ 	.short	0x00ff


	//----- nvinfo : EIATTR_NUM_BARRIERS
	.align		4
        /*0050*/ 	.byte	0x02, 0x4c
        /*0052*/ 	.byte	0x01
	.zero		1


	//----- nvinfo : EIATTR_MERCURY_ISA_VERSION
	.align		4
        /*0054*/ 	.byte	0x03, 0x5f
        /*0056*/ 	.short	0x0101


	//----- nvinfo : EIATTR_UNUSED_LOAD_BYTE_OFFSET
	.align		4
        /*0058*/ 	.byte	0x04, 0x44
        /*005a*/ 	.short	(.L_59 - .L_58)


	//   ....[0]....
.L_58:
        /*005c*/ 	.word	0x000003d0
        /*0060*/ 	.word	0x0000fff0


	//----- nvinfo : EIATTR_COOP_GROUP_MASK_REGIDS
	.align		4
.L_59:
        /*0064*/ 	.byte	0x04, 0x29
        /*0066*/ 	.short	(.L_61 - .L_60)


	//   ....[0]....
.L_60:
        /*0068*/ 	.word	0xffffffff


	//   ....[1]....
        /*006c*/ 	.word	0xffffffff


	//   ....[2]....
        /*0070*/ 	.word	0xffffffff


	//   ....[3]....
        /*0074*/ 	.word	0xffffffff


	//   ....[4]....
        /*0078*/ 	.word	0xffffffff


	//   ....[5]....
        /*007c*/ 	.word	0xffffffff


	//   ....[6]....
        /*0080*/ 	.word	0xffffffff


	//   ....[7]....
        /*0084*/ 	.word	0xffffffff


	//   ....[8]....
        /*0088*/ 	.word	0xffffffff


	//   ....[9]....
        /*008c*/ 	.word	0xffffffff


	//----- nvinfo : EIATTR_COOP_GROUP_INSTR_OFFSETS
	.align		4
.L_61:
        /*0090*/ 	.byte	0x04, 0x28
        /*0092*/ 	.short	(.L_63 - .L_62)


	//   ....[0]....
.L_62:
        /*0094*/ 	.word	0x00000160


	//   ....[1]....
        /*0098*/ 	.word	0x000001b0


	//   ....[2]....
        /*009c*/ 	.word	0x000001e0


	//   ....[3]....
        /*00a0*/ 	.word	0x00000230


	//   ....[4]....
        /*00a4*/ 	.word	0x00000280


	//   ....[5]....
        /*00a8*/ 	.word	0x00000a50


	//   ....[6]....
        /*00ac*/ 	.word	0x00000ab0


	//   ....[7]....
        /*00b0*/ 	.word	0x00000ad0


	//   ....[8]....
        /*00b4*/ 	.word	0x00000b00


	//   ....[9]....
        /*00b8*/ 	.word	0x00000b40


	//----- nvinfo : EIATTR_VRC_CTA_INIT_COUNT
	.align		4
.L_63:
        /*00bc*/ 	.byte	0x02, 0x4a
	.zero		1
	.zero		1


	//----- nvinfo : EIATTR_EXIT_INSTR_OFFSETS
	.align		4
        /*00c0*/ 	.byte	0x04, 0x1c
        /*00c2*/ 	.short	(.L_65 - .L_64)


	//   ....[0]....
.L_64:
        /*00c4*/ 	.word	0x00001220


	//   ....[1]....
        /*00c8*/ 	.word	0x00001380


	//----- nvinfo : EIATTR_CRS_STACK_SIZE
	.align		4
.L_65:
        /*00cc*/ 	.byte	0x04, 0x1e
        /*00ce*/ 	.short	(.L_67 - .L_66)
.L_66:
        /*00d0*/ 	.word	0x00000000


	//----- nvinfo : EIATTR_CBANK_PARAM_SIZE
	.align		4
.L_67:
        /*00d4*/ 	.byte	0x03, 0x19
        /*00d6*/ 	.short	0x0018


	//----- nvinfo : EIATTR_PARAM_CBANK
	.align		4
        /*00d8*/ 	.byte	0x04, 0x0a
        /*00da*/ 	.short	(.L_69 - .L_68)
	.align		4
.L_68:
        /*00dc*/ 	.word	index@(.nv.constant0._Z15softmax_kernel1PfPKfii)
        /*00e0*/ 	.short	0x0380
        /*00e2*/ 	.short	0x0018


	//----- nvinfo : EIATTR_SW_WAR
	.align		4
.L_69:
        /*00e4*/ 	.byte	0x04, 0x36
        /*00e6*/ 	.short	(.L_71 - .L_70)
.L_70:
        /*00e8*/ 	.word	0x00000008
.L_71:


//--------------------- .nv.info._Z12softmax_demoPfPKfii --------------------------
	.section	.nv.info._Z12softmax_demoPfPKfii,"",@"SHT_CUDA_INFO"
	.sectionflags	@""
	.align	4


	//----- nvinfo : EIATTR_CUDA_API_VERSION
	.align		4
        /*0000*/ 	.byte	0x04, 0x37
        /*0002*/ 	.short	(.L_73 - .L_72)
.L_72:
        /*0004*/ 	.word	0x00000082


	//----- nvinfo : EIATTR_KPARAM_INFO
	.align		4
.L_73:
        /*0008*/ 	.byte	0x04, 0x17
        /*000a*/ 	.short	(.L_75 - .L_74)
.L_74:
        /*000c*/ 	.word	0x00000000
        /*0010*/ 	.short	0x0003
        /*0012*/ 	.short	0x0014
        /*0014*/ 	.byte	0x00, 0xf0, 0x11, 0x00


	//----- nvinfo : EIATTR_KPARAM_INFO
	.align		4
.L_75:
        /*0018*/ 	.byte	0x04, 0x17
        /*001a*/ 	.short	(.L_77 - .L_76)
.L_76:
        /*001c*/ 	.word	0x00000000
        /*0020*/ 	.short	0x0002
        /*0022*/ 	.short	0x0010
        /*0024*/ 	.byte	0x00, 0xf0, 0x11, 0x00


	//----- nvinfo : EIATTR_KPARAM_INFO
	.align		4
.L_77:
        /*0028*/ 	.byte	0x04, 0x17
        /*002a*/ 	.short	(.L_79 - .L_78)
.L_78:
        /*002c*/ 	.word	0x00000000
        /*0030*/ 	.short	0x0001
        /*0032*/ 	.short	0x0008
        /*0034*/ 	.byte	0x00, 0xf5, 0x21, 0x00


	//----- nvinfo : EIATTR_KPARAM_INFO
	.align		4
.L_79:
        /*0038*/ 	.byte	0x04, 0x17
        /*003a*/ 	.short	(.L_81 - .L_80)
.L_80:
        /*003c*/ 	.word	0x00000000
        /*0040*/ 	.short	0x0000
        /*0042*/ 	.short	0x0000
        /*0044*/ 	.byte	0x00, 0xf5, 0x21, 0x00


	//----- nvinfo : EIATTR_SPARSE_MMA_MASK
	.align		4
.L_81:
        /*0048*/ 	.byte	0x03, 0x50
        /*004a*/ 	.short	0x0000


	//----- nvinfo : EIATTR_MAXREG_COUNT
	.align		4
        /*004c*/ 	.byte	0x03, 0x1b
        /*004e*/ 	.short	0x00ff


	//----- nvinfo : EIATTR_NUM_BARRIERS
	.align		4
        /*0050*/ 	.byte	0x02, 0x4c
        /*0052*/ 	.byte	0x01
	.zero		1


	//----- nvinfo : EIATTR_MERCURY_ISA_VERSION
	.align		4
        /*0054*/ 	.byte	0x03, 0x5f
        /*0056*/ 	.short	0x0101


	//----- nvinfo : EIATTR_UNUSED_LOAD_BYTE_OFFSET
	.align		4
        /*0058*/ 	.byte	0x04, 0x44
        /*005a*/ 	.short	(.L_83 - .L_82)


	//   ....[0]....
.L_82:
        /*005c*/ 	.word	0x000003d0
        /*0060*/ 	.word	0x0000fff0


	//----- nvinfo : EIATTR_COOP_GROUP_MASK_REGIDS
	.align		4
.L_83:
        /*0064*/ 	.byte	0x04, 0x29
        /*0066*/ 	.short	(.L_85 - .L_84)


	//   ....[0]....
.L_84:
        /*0068*/ 	.word	0xffffffff


	//   ....[1]....
        /*006c*/ 	.word	0xffffffff


	//   ....[2]....
        /*0070*/ 	.word	0xffffffff


	//   ....[3]....
        /*0074*/ 	.word	0xffffffff


	//   ....[4]....
        /*0078*/ 	.word	0xffffffff


	//   ....[5]....
        /*007c*/ 	.word	0xffffffff


	//   ....[6]....
        /*0080*/ 	.word	0xffffffff


	//   ....[7]....
        /*0084*/ 	.word	0xffffffff


	//   ....[8]....
        /*0088*/ 	.word	0xffffffff


	//   ....[9]....
        /*008c*/ 	.word	0xffffffff


	//----- nvinfo : EIATTR_COOP_GROUP_INSTR_OFFSETS
	.align		4
.L_85:
        /*0090*/ 	.byte	0x04, 0x28
        /*0092*/ 	.short	(.L_87 - .L_86)


	//   ....[0]....
.L_86:
        /*0094*/ 	.word	0x00000160


	//   ....[1]....
        /*0098*/ 	.word	0x000001b0


	//   ....[2]....
        /*009c*/ 	.word	0x000001e0


	//   ....[3]....
        /*00a0*/ 	.word	0x00000230


	//   ....[4]....
        /*00a4*/ 	.word	0x00000280


	//   ....[5]....
        /*00a8*/ 	.word	0x00000a90


	//   ....[6]....
        /*00ac*/ 	.word	0x00000af0


	//   ....[7]....
        /*00b0*/ 	.word	0x00000b10


	//   ....[8]....
        /*00b4*/ 	.word	0x00000b40


	//   ....[9]....
        /*00b8*/ 	.word	0x00000b80


	//----- nvinfo : EIATTR_VRC_CTA_INIT_COUNT
	.align		4
.L_87:
        /*00bc*/ 	.byte	0x02, 0x4a
	.zero		1
	.zero		1


	//----- nvinfo : EIATTR_EXIT_INSTR_OFFSETS
	.align		4
        /*00c0*/ 	.byte	0x04, 0x1c
        /*00c2*/ 	.short	(.L_89 - .L_88)


	//   ....[0]....
.L_88:
        /*00c4*/ 	.word	0x00001260


	//   ....[1]....
        /*00c8*/ 	.word	0x000013c0


	//----- nvinfo : EIATTR_CRS_STACK_SIZE
	.align		4
.L_89:
        /*00cc*/ 	.byte	0x04, 0x1e
        /*00ce*/ 	.short	(.L_91 - .L_90)
.L_90:
        /*00d0*/ 	.word	0x00000000


	//----- nvinfo : EIATTR_CBANK_PARAM_SIZE
	.align		4
.L_91:
        /*00d4*/ 	.byte	0x03, 0x19
        /*00d6*/ 	.short	0x0018


	//----- nvinfo : EIATTR_PARAM_CBANK
	.align		4
        /*00d8*/ 	.byte	0x04, 0x0a
        /*00da*/ 	.short	(.L_93 - .L_92)
	.align		4
.L_92:
        /*00dc*/ 	.word	index@(.nv.constant0._Z12softmax_demoPfPKfii)
        /*00e0*/ 	.short	0x0380
        /*00e2*/ 	.short	0x0018


	//----- nvinfo : EIATTR_SW_WAR
	.align		4
.L_93:
        /*00e4*/ 	.byte	0x04, 0x36
        /*00e6*/ 	.short	(.L_95 - .L_94)
.L_94:
        /*00e8*/ 	.word	0x00000008
.L_95:


//--------------------- .nv.callgraph             --------------------------
	.section	.nv.callgraph,"",@"SHT_CUDA_CALLGRAPH"
	.align	4
	.sectionentsize	8
	.align		4
        /*0000*/ 	.word	0x00000000
	.align		4
        /*0004*/ 	.word	0xffffffff
	.align		4
        /*0008*/ 	.word	0x00000000
	.align		4
        /*000c*/ 	.word	0xfffffffe
	.align		4
        /*0010*/ 	.word	0x00000000
	.align		4
        /*0014*/ 	.word	0xfffffffd
	.align		4
        /*0018*/ 	.word	0x00000000
	.align		4
        /*001c*/ 	.word	0xfffffffc


//--------------------- .text._Z15softmax_kernel2PfPKfii --------------------------
	.section	.text._Z15softmax_kernel2PfPKfii,"ax",@progbits
	.align	128
        .global         _Z15softmax_kernel2PfPKfii
        .type           _Z15softmax_kernel2PfPKfii,@function
        .size           _Z15softmax_kernel2PfPKfii,(.L_x_118 - _Z15softmax_kernel2PfPKfii)
        .other          _Z15softmax_kernel2PfPKfii,@"STO_CUDA_ENTRY STV_DEFAULT"
_Z15softmax_kernel2PfPKfii:
.text._Z15softmax_kernel2PfPKfii:
[----:B------:R-:W-:Y:S01]  /*0000*/  LDC R1, c[0x0][0x37c] ;  /* 0x0000df00ff017b82 */ /* 0x000fe20000000800 */
[----:B------:R-:W0:Y:S01]  /*0010*/  S2R R2, SR_TID.X ;  /* 0x0000000000027919 */ /* 0x000e220000002100 */
[----:B------:R-:W0:Y:S06]  /*0020*/  LDCU UR7, c[0x0][0x394] ;  /* 0x00007280ff0777ac */ /* 0x000e2c0008000800 */
[----:B------:R-:W1:Y:S01]  /*0030*/  LDC R21, c[0x0][0x360] ;  /* 0x0000d800ff157b82 */ /* 0x000e620000000800 */
[----:B------:R-:W-:Y:S01]  /*0040*/  BSSY.RECONVERGENT B0, `(.L_x_0) ;  /* 0x000001e000007945 */ /* 0x000fe20003800200 */
[----:B------:R-:W-:Y:S01]  /*0050*/  IMAD.MOV.U32 R3, RZ, RZ, -0x800000 ;  /* 0xff800000ff037424 */ /* 0x000fe200078e00ff */
[----:B------:R-:W2:Y:S01]  /*0060*/  LDCU.64 UR8, c[0x0][0x358] ;  /* 0x00006b00ff0877ac */ /* 0x000ea20008000a00 */
[----:B0-----:R-:W-:-:S02]  /*0070*/  ISETP.GE.AND P0, PT, R2, UR7, PT ;  /* 0x0000000702007c0c */ /* 0x001fc4000bf06270 */
[----:B------:R-:W-:Y:S02]  /*0080*/  SHF.R.U32.HI R0, RZ, 0x5, R2 ;  /* 0x00000005ff007819 */ /* 0x000fe40000011602 */
[----:B------:R-:W-:-:S09]  /*0090*/  LOP3.LUT R10, R2, 0x1f, RZ, 0xc0, !PT ;  /* 0x0000001f020a7812 */ /* 0x000fd200078ec0ff */
[----:B--2---:R-:W-:Y:S05]  /*00a0*/  @P0 BRA `(.L_x_1) ;  /* 0x00000000005c0947 */ /* 0x004fea0003800000 */
[----:B------:R-:W0:Y:S01]  /*00b0*/  S2R R5, SR_CgaCtaId ;  /* 0x0000000000057919 */ /* 0x000e220000008800 */
[----:B------:R-:W2:Y:S01]  /*00c0*/  LDC.64 R6, c[0x0][0x388] ;  /* 0x0000e200ff067b82 */ /* 0x000ea20000000a00 */
[----:B------:R-:W-:Y:S01]  /*00d0*/  MOV R3, 0x400 ;  /* 0x0000040000037802 */ /* 0x000fe20000000f00 */
[----:B------:R-:W-:Y:S04]  /*00e0*/  BSSY.RECONVERGENT B1, `(.L_x_2) ;  /* 0x000000b000017945 */ /* 0x000fe80003800200 */
[----:B------:R-:W-:Y:S02]  /*00f0*/  VIADD R4, R3, 0x100 ;  /* 0x0000010003047836 */ /* 0x000fe40000000000 */
[----:B------:R-:W-:-:S03]  /*0100*/  IMAD.MOV.U32 R3, RZ, RZ, R2 ;  /* 0x000000ffff037224 */ /* 0x000fc600078e0002 */
[----:B0-----:R-:W-:-:S07]  /*0110*/  LEA R8, R5, R4, 0x18 ;  /* 0x0000000405087211 */ /* 0x001fce00078ec0ff */
.L_x_3:
[----:B0-2---:R-:W-:-:S06]  /*0120*/  IMAD.WIDE R4, R3, 0x4, R6 ;  /* 0x0000000403047825 */ /* 0x005fcc00078e0206 */
[----:B------:R-:W2:Y:S01]  /*0130*/  LDG.E R4, desc[UR8][R4.64] ;  /* 0x0000000804047981 */ /* 0x000ea2000c1e1900 */
[----:B------:R-:W-:Y:S02]  /*0140*/  IMAD R9, R3, 0x4, R8 ;  /* 0x0000000403097824 */ /* 0x000fe400078e0208 */
[----:B-1----:R-:W-:-:S05]  /*0150*/  IMAD.IADD R3, R21, 0x1, R3 ;  /* 0x0000000115037824 */ /* 0x002fca00078e0203 */
[----:B------:R-:W-:Y:S01]  /*0160*/  ISETP.GE.AND P0, PT, R3, UR7, PT ;  /* 0x0000000703007c0c */ /* 0x000fe2000bf06270 */
[----:B--2---:R0:W-:-:S12]  /*0170*/  STS [R9], R4 ;  /* 0x0000000409007388 */ /* 0x0041d80000000800 */
[----:B------:R-:W-:Y:S05]  /*0180*/  @!P0 BRA `(.L_x_3) ;  /* 0xfffffffc00e48947 */ /* 0x000fea000383ffff */
[----:B------:R-:W-:Y:S05]  /*0190*/  BSYNC.RECONVERGENT B1 ;  /* 0x0000000000017941 */ /* 0x000fea0003800200 */
.L_x_2:
[----:B------:R-:W-:Y:S02]  /*01a0*/  IMAD.MOV.U32 R3, RZ, RZ, -0x800000 ;  /* 0xff800000ff037424 */ /* 0x000fe400078e00ff */
[----:B0-----:R-:W-:-:S07]  /*01b0*/  IMAD.MOV.U32 R4, RZ, RZ, R2 ;  /* 0x000000ffff047224 */ /* 0x001fce00078e0002 */
.L_x_4:
[----:B------:R-:W-:Y:S01]  /*01c0*/  LEA R5, R4, R8, 0x2 ;  /* 0x0000000804057211 */ /* 0x000fe200078e10ff */
[----:B------:R-:W-:-:S04]  /*01d0*/  IMAD.IADD R4, R21, 0x1, R4 ;  /* 0x0000000115047824 */ /* 0x000fc800078e0204 */
[----:B------:R-:W0:Y:S01]  /*01e0*/  LDS R6, [R5] ;  /* 0x0000000005067984 */ /* 0x000e220000000800 */
[----:B------:R-:W-:Y:S02]  /*01f0*/  ISETP.GE.AND P0, PT, R4, UR7, PT ;  /* 0x0000000704007c0c */ /* 0x000fe4000bf06270 */
[----:B0-----:R-:W-:-:S11]  /*0200*/  FMNMX R3, R6, R3, !PT ;  /* 0x0000000306037209 */ /* 0x001fd60007800000 */
[----:B------:R-:W-:Y:S05]  /*0210*/  @!P0 BRA `(.L_x_4) ;  /* 0xfffffffc00e88947 */ /* 0x000fea000383ffff */
.L_x_1:
[----:B------:R-:W-:Y:S05]  /*0220*/  BSYNC.RECONVERGENT B0 ;  /* 0x0000000000007941 */ /* 0x000fea0003800200 */
.L_x_0:
[----:B------:R-:W0:Y:S01]  /*0230*/  SHFL.DOWN PT, R4, R3, 0x10, 0x1f ;  /* 0x0a001f0003047f89 */ /* 0x000e2200000e0000 */
[----:B------:R-:W-:Y:S01]  /*0240*/  ISETP.NE.AND P0, PT, R10, RZ, PT ;  /* 0x000000ff0a00720c */ /* 0x000fe20003f05270 */
[----:B------:R-:W-:Y:S01]  /*0250*/  BSSY.RECONVERGENT B0, `(.L_x_5) ;  /* 0x0000061000007945 */ /* 0x000fe20003800200 */
[----:B------:R-:W-:Y:S02]  /*0260*/  ISETP.NE.AND P1, PT, R2, RZ, PT ;  /* 0x000000ff0200720c */ /* 0x000fe40003f25270 */
[----:B-1----:R-:W-:-:S09]  /*0270*/  SHF.R.U32.HI R20, RZ, 0x5, R21 ;  /* 0x00000005ff147819 */ /* 0x002fd20000011615 */
[----:B------:R-:W1:Y:S01]  /*0280*/  @!P0 S2R R10, SR_CgaCtaId ;  /* 0x00000000000a8919 */ /* 0x000e620000008800 */
[----:B0-----:R-:W-:Y:S02]  /*0290*/  FMNMX R4, R4, R3, !PT ;  /* 0x0000000304047209 */ /* 0x001fe40007800000 */
[----:B------:R-:W-:-:S03]  /*02a0*/  @!P0 MOV R3, 0x400 ;  /* 0x0000040000038802 */ /* 0x000fc60000000f00 */
[----:B------:R-:W0:Y:S01]  /*02b0*/  SHFL.DOWN PT, R5, R4, 0x8, 0x1f ;  /* 0x09001f0004057f89 */ /* 0x000e2200000e0000 */
[----:B-1----:R-:W-:-:S05]  /*02c0*/  @!P0 LEA R3, R10, R3, 0x18 ;  /* 0x000000030a038211 */ /* 0x002fca00078ec0ff */
[----:B------:R-:W-:Y:S01]  /*02d0*/  @!P0 IMAD R3, R0, 0x4, R3 ;  /* 0x0000000400038824 */ /* 0x000fe200078e0203 */
[----:B0-----:R-:W-:-:S05]  /*02e0*/  FMNMX R5, R4, R5, !PT ;  /* 0x0000000504057209 */ /* 0x001fca0007800000 */
[----:B------:R-:W0:Y:S02]  /*02f0*/  SHFL.DOWN PT, R6, R5, 0x4, 0x1f ;  /* 0x08801f0005067f89 */ /* 0x000e2400000e0000 */
[----:B0-----:R-:W-:-:S05]  /*0300*/  FMNMX R6, R5, R6, !PT ;  /* 0x0000000605067209 */ /* 0x001fca0007800000 */
[----:B------:R-:W0:Y:S02]  /*0310*/  SHFL.DOWN PT, R7, R6, 0x2, 0x1f ;  /* 0x08401f0006077f89 */ /* 0x000e2400000e0000 */
[----:B0-----:R-:W-:-:S05]  /*0320*/  FMNMX R7, R6, R7, !PT ;  /* 0x0000000706077209 */ /* 0x001fca0007800000 */
[----:B------:R-:W0:Y:S02]  /*0330*/  SHFL.DOWN PT, R8, R7, 0x1, 0x1f ;  /* 0x08201f0007087f89 */ /* 0x000e2400000e0000 */
[----:B0-----:R-:W-:-:S05]  /*0340*/  FMNMX R8, R7, R8, !PT ;  /* 0x0000000807087209 */ /* 0x001fca0007800000 */
[----:B------:R0:W-:Y:S01]  /*0350*/  @!P0 STS [R3], R8 ;  /* 0x0000000803008388 */ /* 0x0001e20000000800 */
[----:B------:R-:W-:Y:S06]  /*0360*/  BAR.SYNC.DEFER_BLOCKING 0x0 ;  /* 0x0000000000007b1d */ /* 0x000fec0000010000 */
[----:B------:R-:W-:Y:S05]  /*0370*/  @P1 BRA `(.L_x_6) ;  /* 0x0000000400381947 */ /* 0x000fea0003800000 */
[----:B------:R-:W1:Y:S01]  /*0380*/  S2UR UR5, SR_CgaCtaId ;  /* 0x00000000000579c3 */ /* 0x000e620000008800 */
[----:B------:R-:W-:Y:S01]  /*0390*/  ISETP.GE.U32.AND P1, PT, R21, 0x40, PT ;  /* 0x000000401500780c */ /* 0x000fe20003f26070 */
[----:B------:R-:W-:Y:S02]  /*03a0*/  UMOV UR4, 0x400 ;  /* 0x0000040000047882 */ /* 0x000fe40000000000 */
[----:B-1----:R-:W-:-:S09]  /*03b0*/  ULEA UR5, UR5, UR4, 0x18 ;  /* 0x0000000405057291 */ /* 0x002fd2000f8ec0ff */
[----:B------:R-:W1:Y:S01]  /*03c0*/  LDS R23, [UR5] ;  /* 0x00000005ff177984 */ /* 0x000e620008000800 */
[----:B------:R-:W-:Y:S05]  /*03d0*/  @!P1 BRA `(.L_x_7) ;  /* 0x00000004001c9947 */ /* 0x000fea0003800000 */
[----:B0-----:R-:W-:Y:S01]  /*03e0*/  VIADD R3, R20, 0xfffffffe ;  /* 0xfffffffe14037836 */ /* 0x001fe20000000000 */
[----:B------:R-:W-:-:S04]  /*03f0*/  UMOV UR4, 0x1 ;  /* 0x0000000100047882 */ /* 0x000fc80000000000 */
[----:B------:R-:W-:Y:S01]  /*0400*/  ISETP.GE.U32.AND P1, PT, R3, 0xf, PT ;  /* 0x0000000f0300780c */ /* 0x000fe20003f26070 */
[----:B------:R-:W-:-:S05]  /*0410*/  VIADD R3, R20, 0xffffffff ;  /* 0xffffffff14037836 */ /* 0x000fca0000000000 */
[----:B------:R-:W-:-:S07]  /*0420*/  LOP3.LUT R25, R3, 0xf, RZ, 0xc0, !PT ;  /* 0x0000000f03197812 */ /* 0x000fce00078ec0ff */
[----:B------:R-:W-:Y:S05]  /*0430*/  @!P1 BRA `(.L_x_8) ;  /* 0x00000000005c9947 */ /* 0x000fea0003800000 */
[----:B------:R-:W-:Y:S01]  /*0440*/  LOP3.LUT R22, R3, 0xfffffff0, RZ, 0xc0, !PT ;  /* 0xfffffff003167812 */ /* 0x000fe200078ec0ff */
[----:B------:R-:W-:Y:S01]  /*0450*/  UIADD3 UR6, UPT, UPT, UR5, 0x20, URZ ;  /* 0x0000002005067890 */ /* 0x000fe2000fffe0ff */
[----:B------:R-:W-:-:S03]  /*0460*/  UMOV UR4, URZ ;  /* 0x000000ff00047c82 */ /* 0x000fc60008000000 */
[----:B------:R-:W-:-:S08]  /*0470*/  IMAD.MOV R22, RZ, RZ, -R22 ;  /* 0x000000ffff167224 */ /* 0x000fd000078e0a16 */
.L_x_9:
[----:B------:R-:W1:Y:S01]  /*0480*/  LDS.128 R4, [UR6+-0x20] ;  /* 0xffffe006ff047984 */ /* 0x000e620008000c00 */
[----:B------:R-:W-:Y:S01]  /*0490*/  VIADD R22, R22, 0x10 ;  /* 0x0000001016167836 */ /* 0x000fe20000000000 */
[----:B------:R-:W-:Y:S02]  /*04a0*/  UIADD3 UR4, UPT, UPT, UR4, 0x10, URZ ;  /* 0x0000001004047890 */ /* 0x000fe4000fffe0ff */
[----:B------:R-:W0:Y:S02]  /*04b0*/  LDS.128 R8, [UR6+-0x10] ;  /* 0xfffff006ff087984 */ /* 0x000e240008000c00 */
[----:B------:R-:W-:Y:S02]  /*04c0*/  ISETP.NE.AND P1, PT, R22, RZ, PT ;  /* 0x000000ff1600720c */ /* 0x000fe40003f25270 */
[----:B------:R-:W2:Y:S04]  /*04d0*/  LDS.128 R12, [UR6] ;  /* 0x00000006ff0c7984 */ /* 0x000ea80008000c00 */
[----:B------:R-:W3:Y:S04]  /*04e0*/  LDS.128 R16, [UR6+0x10] ;  /* 0x00001006ff107984 */ /* 0x000ee80008000c00 */
[----:B------:R-:W4:Y:S01]  /*04f0*/  LDS R24, [UR6+0x20] ;  /* 0x00002006ff187984 */ /* 0x000f220008000800 */
[----:B------:R-:W-:Y:S01]  /*0500*/  UIADD3 UR6, UPT, UPT, UR6, 0x40, URZ ;  /* 0x0000004006067890 */ /* 0x000fe2000fffe0ff */
[----:B-1----:R-:W-:-:S04]  /*0510*/  FMNMX3 R5, R23, R5, R6, !PT ;  /* 0x0000000517057276 */ /* 0x002fc80007800006 */
[----:B0-----:R-:W-:-:S04]  /*0520*/  FMNMX3 R5, R5, R7, R8, !PT ;  /* 0x0000000705057276 */ /* 0x001fc80007800008 */
[----:B------:R-:W-:-:S04]  /*0530*/  FMNMX3 R5, R5, R9, R10, !PT ;  /* 0x0000000905057276 */ /* 0x000fc8000780000a */
[----:B--2---:R-:W-:-:S04]  /*0540*/  FMNMX3 R5, R5, R11, R12, !PT ;  /* 0x0000000b05057276 */ /* 0x004fc8000780000c */
[----:B------:R-:W-:-:S04]  /*0550*/  FMNMX3 R5, R5, R13, R14, !PT ;  /* 0x0000000d05057276 */ /* 0x000fc8000780000e */
[----:B---3--:R-:W-:-:S04]  /*0560*/  FMNMX3 R5, R5, R15, R16, !PT ;  /* 0x0000000f05057276 */ /* 0x008fc80007800010 */
[----:B------:R-:W-:-:S04]  /*0570*/  FMNMX3 R5, R5, R17, R18, !PT ;  /* 0x0000001105057276 */ /* 0x000fc80007800012 */
[----:B----4-:R-:W-:Y:S01]  /*0580*/  FMNMX3 R23, R5, R19, R24, !PT ;  /* 0x0000001305177276 */ /* 0x010fe20007800018 */
[----:B------:R-:W-:Y:S06]  /*0590*/  @P1 BRA `(.L_x_9) ;  /* 0xfffffffc00b81947 */ /* 0x000fec000383ffff */
[----:B------:R-:W-:-:S12]  /*05a0*/  UIADD3 UR4, UPT, UPT, UR4, 0x1, URZ ;  /* 0x0000000104047890 */ /* 0x000fd8000fffe0ff */
.L_x_8:
[----:B------:R-:W-:-:S13]  /*05b0*/  ISETP.NE.AND P1, PT, R25, RZ, PT ;  /* 0x000000ff1900720c */ /* 0x000fda0003f25270 */
[----:B------:R-:W-:Y:S05]  /*05c0*/  @!P1 BRA `(.L_x_7) ;  /* 0x0000000000a09947 */ /* 0x000fea0003800000 */
[----:B------:R-:W-:Y:S02]  /*05d0*/  ISETP.GE.U32.AND P1, PT, R25, 0x8, PT ;  /* 0x000000081900780c */ /* 0x000fe40003f26070 */
[----:B------:R-:W-:-:S04]  /*05e0*/  LOP3.LUT R12, R3, 0x7, RZ, 0xc0, !PT ;  /* 0x00000007030c7812 */ /* 0x000fc800078ec0ff */
[----:B------:R-:W-:-:S07]  /*05f0*/  ISETP.NE.AND P2, PT, R12, RZ, PT ;  /* 0x000000ff0c00720c */ /* 0x000fce0003f45270 */
[----:B------:R-:W-:Y:S06]  /*0600*/  @!P1 BRA `(.L_x_10) ;  /* 0x0000000000389947 */ /* 0x000fec0003800000 */
[----:B------:R-:W-:Y:S02]  /*0610*/  ULEA UR6, UR4, UR5, 0x2 ;  /* 0x0000000504067291 */ /* 0x000fe4000f8e10ff */
[----:B------:R-:W-:-:S07]  /*0620*/  UIADD3 UR4, UPT, UPT, UR4, 0x8, URZ ;  /* 0x0000000804047890 */ /* 0x000fce000fffe0ff */
[----:B------:R-:W-:Y:S04]  /*0630*/  LDS R4, [UR6] ;  /* 0x00000006ff047984 */ /* 0x000fe80008000800 */
[----:B------:R-:W1:Y:S04]  /*0640*/  LDS R5, [UR6+0x4] ;  /* 0x00000406ff057984 */ /* 0x000e680008000800 */
[----:B------:R-:W-:Y:S04]  /*0650*/  LDS R7, [UR6+0x8] ;  /* 0x00000806ff077984 */ /* 0x000fe80008000800 */
[----:B------:R-:W0:Y:S04]  /*0660*/  LDS R6, [UR6+0xc] ;  /* 0x00000c06ff067984 */ /* 0x000e280008000800 */
[----:B------:R-:W-:Y:S04]  /*0670*/  LDS R9, [UR6+0x10] ;  /* 0x00001006ff097984 */ /* 0x000fe80008000800 */
[----:B------:R-:W2:Y:S04]  /*0680*/  LDS R8, [UR6+0x14] ;  /* 0x00001406ff087984 */ /* 0x000ea80008000800 */
[----:B------:R-:W-:Y:S04]  /*0690*/  LDS R11, [UR6+0x18] ;  /* 0x00001806ff0b7984 */ /* 0x000fe80008000800 */
[----:B------:R-:W3:Y:S01]  /*06a0*/  LDS R10, [UR6+0x1c] ;  /* 0x00001c06ff0a7984 */ /* 0x000ee20008000800 */
[----:B-1----:R-:W-:-:S04]  /*06b0*/  FMNMX3 R4, R23, R4, R5, !PT ;  /* 0x0000000417047276 */ /* 0x002fc80007800005 */
[----:B0-----:R-:W-:-:S04]  /*06c0*/  FMNMX3 R4, R4, R7, R6, !PT ;  /* 0x0000000704047276 */ /* 0x001fc80007800006 */
[----:B--2---:R-:W-:-:S04]  /*06d0*/  FMNMX3 R4, R4, R9, R8, !PT ;  /* 0x0000000904047276 */ /* 0x004fc80007800008 */
[----:B---3--:R-:W-:-:S07]  /*06e0*/  FMNMX3 R23, R4, R11, R10, !PT ;  /* 0x0000000b04177276 */ /* 0x008fce000780000a */
.L_x_10:
        /* <DEDUP_REMOVED lines=10> */
[----:B------:R-:W0:Y:S01]  /*0790*/  LDS R6, [UR6+0xc] ;  /* 0x00000c06ff067984 */ /* 0x000e220008000800 */
[----:B-1----:R-:W-:-:S04]  /*07a0*/  FMNMX3 R4, R23, R4, R5, !PT ;  /* 0x0000000417047276 */ /* 0x002fc80007800005 */
[----:B0-----:R-:W-:-:S07]  /*07b0*/  FMNMX3 R23, R4, R7, R6, !PT ;  /* 0x0000000704177276 */ /* 0x001fce0007800006 */
.L_x_11:
[----:B------:R-:W-:Y:S05]  /*07c0*/  @!P2 BRA `(.L_x_7) ;  /* 0x000000000020a947 */ /* 0x000fea0003800000 */
[----:B------:R-:W-:Y:S01]  /*07d0*/  IADD3 R3, PT, PT, -R3, RZ, RZ ;  /* 0x000000ff03037210 */ /* 0x000fe20007ffe1ff */
[----:B------:R-:W-:-:S12]  /*07e0*/  ULEA UR4, UR4, UR5, 0x2 ;  /* 0x0000000504047291 */ /* 0x000fd8000f8e10ff */
.L_x_12:
[----:B------:R-:W1:Y:S01]  /*07f0*/  LDS R4, [UR4] ;  /* 0x00000004ff047984 */ /* 0x000e620008000800 */
[----:B------:R-:W-:Y:S01]  /*0800*/  VIADD R3, R3, 0x1 ;  /* 0x0000000103037836 */ /* 0x000fe20000000000 */
[----:B------:R-:W-:-:S04]  /*0810*/  UIADD3 UR4, UPT, UPT, UR4, 0x4, URZ ;  /* 0x0000000404047890 */ /* 0x000fc8000fffe0ff */
[----:B------:R-:W-:Y:S02]  /*0820*/  ISETP.NE.AND P1, PT, R3, RZ, PT ;  /* 0x000000ff0300720c */ /* 0x000fe40003f25270 */
[----:B-1----:R-:W-:-:S11]  /*0830*/  FMNMX R23, R4, R23, !PT ;  /* 0x0000001704177209 */ /* 0x002fd60007800000 */
[----:B------:R-:W-:Y:S05]  /*0840*/  @P1 BRA `(.L_x_12) ;  /* 0xfffffffc00e81947 */ /* 0x000fea000383ffff */
.L_x_7:
[----:B-1----:R1:W-:Y:S02]  /*0850*/  STS [UR5], R23 ;  /* 0x00000017ff007988 */ /* 0x0023e40008000805 */
.L_x_6:
[----:B------:R-:W-:Y:S05]  /*0860*/  BSYNC.RECONVERGENT B0 ;  /* 0x0000000000007941 */ /* 0x000fea0003800200 */
.L_x_5:
[----:B------:R-:W-:Y:S01]  /*0870*/  BAR.SYNC.DEFER_BLOCKING 0x0 ;  /* 0x0000000000007b1d */ /* 0x000fe20000010000 */
[----:B------:R-:W-:Y:S01]  /*0880*/  ISETP.GE.AND P1, PT, R2, UR7, PT ;  /* 0x0000000702007c0c */ /* 0x000fe2000bf26270 */
[----:B0-----:R-:W-:-:S04]  /*0890*/  IMAD.MOV.U32 R3, RZ, RZ, RZ ;  /* 0x000000ffff037224 */ /* 0x001fc800078e00ff */
[----:B------:R-:W-:Y:S08]  /*08a0*/  BSSY.RECONVERGENT B0, `(.L_x_13) ;  /* 0x000001c000007945 */ /* 0x000ff00003800200 */
[----:B------:R-:W-:Y:S05]  /*08b0*/  @P1 BRA `(.L_x_14) ;  /* 0x0000000000681947 */ /* 0x000fea0003800000 */
[----:B------:R-:W0:Y:S01]  /*08c0*/  S2R R6, SR_CgaCtaId ;  /* 0x0000000000067919 */ /* 0x000e220000008800 */
[----:B------:R-:W-:Y:S01]  /*08d0*/  MOV R3, 0x400 ;  /* 0x0000040000037802 */ /* 0x000fe20000000f00 */
[----:B------:R-:W-:Y:S02]  /*08e0*/  HFMA2 R9, -RZ, RZ, 3.7421875, 0 ;  /* 0x437c0000ff097431 */ /* 0x000fe400000001ff */
[----:B------:R-:W-:Y:S02]  /*08f0*/  IMAD.MOV.U32 R12, RZ, RZ, 0x3bbb989d ;  /* 0x3bbb989dff0c7424 */ /* 0x000fe400078e00ff */
[----:B------:R-:W-:Y:S01]  /*0900*/  VIADD R5, R3, 0x100 ;  /* 0x0000010003057836 */ /* 0x000fe20000000000 */
[----:B0-----:R-:W-:Y:S01]  /*0910*/  LEA R4, R6, R3, 0x18 ;  /* 0x0000000306047211 */ /* 0x001fe200078ec0ff */
[----:B------:R-:W-:-:S03]  /*0920*/  IMAD.MOV.U32 R3, RZ, RZ, RZ ;  /* 0x000000ffff037224 */ /* 0x000fc600078e00ff */
[----:B------:R-:W-:Y:S01]  /*0930*/  LEA R11, R6, R5, 0x18 ;  /* 0x00000005060b7211 */ /* 0x000fe200078ec0ff */
[----:B------:R-:W-:Y:S01]  /*0940*/  IMAD.MOV.U32 R6, RZ, RZ, R2 ;  /* 0x000000ffff067224 */ /* 0x000fe200078e0002 */
[----:B------:R-:W0:Y:S06]  /*0950*/  LDS R4, [R4] ;  /* 0x0000000004047984 */ /* 0x000e2c0000000800 */
.L_x_15:
[----:B--2---:R-:W-:Y:S02]  /*0960*/  IMAD R5, R6, 0x4, R11 ;  /* 0x0000000406057824 */ /* 0x004fe400078e020b */
[----:B------:R-:W-:-:S03]  /*0970*/  IMAD.IADD R6, R21, 0x1, R6 ;  /* 0x0000000115067824 */ /* 0x000fc600078e0206 */
[----:B------:R-:W0:Y:S02]  /*0980*/  LDS R7, [R5] ;  /* 0x0000000005077984 */ /* 0x000e240000000800 */
[----:B------:R-:W-:Y:S01]  /*0990*/  ISETP.GE.AND P1, PT, R6, UR7, PT ;  /* 0x0000000706007c0c */ /* 0x000fe2000bf26270 */
[----:B0-----:R-:W-:-:S04]  /*09a0*/  FADD R7, -R4, R7 ;  /* 0x0000000704077221 */ /* 0x001fc80000000100 */
[----:B------:R-:W-:-:S04]  /*09b0*/  FFMA.SAT R8, R7, R12, 0.5 ;  /* 0x3f00000007087423 */ /* 0x000fc8000000200c */
[----:B------:R-:W-:-:S04]  /*09c0*/  FFMA.RM R8, R8, R9, 12582913 ;  /* 0x4b40000108087423 */ /* 0x000fc80000004009 */
[C---:B------:R-:W-:Y:S01]  /*09d0*/  FADD R10, R8.reuse, -12583039 ;  /* 0xcb40007f080a7421 */ /* 0x040fe20000000000 */
[----:B------:R-:W-:-:S03]  /*09e0*/  IMAD.SHL.U32 R8, R8, 0x800000, RZ ;  /* 0x0080000008087824 */ /* 0x000fc600078e00ff */
[----:B------:R-:W-:-:S04]  /*09f0*/  FFMA R10, R7, 1.4426950216293334961, -R10 ;  /* 0x3fb8aa3b070a7823 */ /* 0x000fc8000000080a */
[----:B------:R-:W-:-:S04]  /*0a00*/  FFMA R10, R7, 1.925963033500011079e-08, R10 ;  /* 0x32a57060070a7823 */ /* 0x000fc8000000000a */
[----:B------:R-:W0:Y:S02]  /*0a10*/  MUFU.EX2 R7, R10 ;  /* 0x0000000a00077308 */ /* 0x000e240000000800 */
[----:B0-----:R-:W-:-:S04]  /*0a20*/  FMUL R8, R8, R7 ;  /* 0x0000000708087220 */ /* 0x001fc80000400000 */
[----:B------:R-:W-:Y:S01]  /*0a30*/  FADD R3, R8, R3 ;  /* 0x0000000308037221 */ /* 0x000fe20000000000 */
[----:B------:R2:W-:Y:S01]  /*0a40*/  STS [R5], R8 ;  /* 0x0000000805007388 */ /* 0x0005e20000000800 */
[----:B------:R-:W-:Y:S05]  /*0a50*/  @!P1 BRA `(.L_x_15) ;  /* 0xfffffffc00c09947 */ /* 0x000fea000383ffff */
.L_x_14:
[----:B------:R-:W-:Y:S05]  /*0a60*/  BSYNC.RECONVERGENT B0 ;  /* 0x0000000000007941 */ /* 0x000fea0003800200 */
.L_x_13:
[----:B------:R-:W2:Y:S01]  /*0a70*/  SHFL.DOWN PT, R4, R3, 0x10, 0x1f ;  /* 0x0a001f0003047f89 */ /* 0x000ea200000e0000 */
[----:B------:R-:W0:Y:S01]  /*0a80*/  S2UR UR5, SR_CgaCtaId ;  /* 0x00000000000579c3 */ /* 0x000e220000008800 */
[----:B------:R-:W-:Y:S01]  /*0a90*/  UMOV UR4, 0x400 ;  /* 0x0000040000047882 */ /* 0x000fe20000000000 */
[----:B------:R-:W-:Y:S01]  /*0aa0*/  BSSY.RECONVERGENT B0, `(.L_x_16) ;  /* 0x0000077000007945 */ /* 0x000fe20003800200 */
[----:B--2---:R-:W-:Y:S01]  /*0ab0*/  FADD R5, R4, R3 ;  /* 0x0000000304057221 */ /* 0x004fe20000000000 */
[----:B0-----:R-:W-:-:S04]  /*0ac0*/  ULEA UR6, UR5, UR4, 0x18 ;  /* 0x0000000405067291 */ /* 0x001fc8000f8ec0ff */
[----:B------:R-:W0:Y:S02]  /*0ad0*/  SHFL.DOWN PT, R4, R5, 0x8, 0x1f ;  /* 0x09001f0005047f89 */ /* 0x000e2400000e0000 */
[----:B0-----:R-:W-:-:S05]  /*0ae0*/  FADD R6, R5, R4 ;  /* 0x0000000405067221 */ /* 0x001fca0000000000 */
[----:B------:R-:W0:Y:S02]  /*0af0*/  SHFL.DOWN PT, R7, R6, 0x4, 0x1f ;  /* 0x08801f0006077f89 */ /* 0x000e2400000e0000 */
[----:B0-----:R-:W-:-:S05]  /*0b00*/  FADD R7, R6, R7 ;  /* 0x0000000706077221 */ /* 0x001fca0000000000 */
[----:B------:R-:W0:Y:S02]  /*0b10*/  SHFL.DOWN PT, R4, R7, 0x2, 0x1f ;  /* 0x08401f0007047f89 */ /* 0x000e2400000e0000 */
[----:B0-----:R-:W-:Y:S01]  /*0b20*/  FADD R8, R7, R4 ;  /* 0x0000000407087221 */ /* 0x001fe20000000000 */
[----:B------:R-:W-:-:S04]  /*0b30*/  IMAD.SHL.U32 R4, R20, 0x4, RZ ;  /* 0x0000000414047824 */ /* 0x000fc800078e00ff */
[----:B------:R-:W0:Y:S01]  /*0b40*/  SHFL.DOWN PT, R9, R8, 0x1, 0x1f ;  /* 0x08201f0008097f89 */ /* 0x000e2200000e0000 */
[----:B------:R-:W-:-:S04]  /*0b50*/  VIADD R5, R4, UR6 ;  /* 0x0000000604057c36 */ /* 0x000fc80008000000 */
[----:B------:R-:W-:Y:S02]  /*0b60*/  @!P0 IMAD R0, R0, 0x4, R5 ;  /* 0x0000000400008824 */ /* 0x000fe400078e0205 */
[----:B0-----:R-:W-:-:S05]  /*0b70*/  FADD R9, R8, R9 ;  /* 0x0000000908097221 */ /* 0x001fca0000000000 */
[----:B------:R0:W-:Y:S01]  /*0b80*/  @!P0 STS [R0], R9 ;  /* 0x0000000900008388 */ /* 0x0001e20000000800 */
[----:B------:R-:W-:Y:S01]  /*0b90*/  BAR.SYNC.DEFER_BLOCKING 0x0 ;  /* 0x0000000000007b1d */ /* 0x000fe20000010000 */
[----:B------:R-:W-:-:S05]  /*0ba0*/  ISETP.NE.AND P0, PT, R2, RZ, PT ;  /* 0x000000ff0200720c */ /* 0x000fca0003f05270 */
[----:B------:R0:W2:Y:S08]  /*0bb0*/  LDS R3, [R4+UR6] ;  /* 0x0000000604037984 */ /* 0x0000b00008000800 */
[----:B0-----:R-:W-:Y:S05]  /*0bc0*/  @P0 BRA `(.L_x_17) ;  /* 0x0000000400900947 */ /* 0x001fea0003800000 */
[----:B------:R-:W-:-:S13]  /*0bd0*/  ISETP.GE.U32.AND P0, PT, R21, 0x40, PT ;  /* 0x000000401500780c */ /* 0x000fda0003f06070 */
[----:B------:R-:W-:Y:S05]  /*0be0*/  @!P0 BRA `(.L_x_18) ;  /* 0x0000000400848947 */ /* 0x000fea0003800000 */
[C---:B------:R-:W-:Y:S01]  /*0bf0*/  IADD3 R0, PT, PT, R20.reuse, -0x2, RZ ;  /* 0xfffffffe14007810 */ /* 0x040fe20007ffe0ff */
[----:B------:R-:W-:-:S03]  /*0c00*/  VIADD R20, R20, 0xffffffff ;  /* 0xffffffff14147836 */ /* 0x000fc60000000000 */
[----:B------:R-:W-:Y:S01]  /*0c10*/  ISETP.GE.U32.AND P0, PT, R0, 0xf, PT ;  /* 0x0000000f0000780c */ /* 0x000fe20003f06070 */
[----:B------:R-:W-:Y:S01]  /*0c20*/  IMAD.MOV.U32 R0, RZ, RZ, 0x1 ;  /* 0x00000001ff007424 */ /* 0x000fe200078e00ff */
[----:B------:R-:W-:-:S11]  /*0c30*/  LOP3.LUT R17, R20, 0xf, RZ, 0xc0, !PT ;  /* 0x0000000f14117812 */ /* 0x000fd600078ec0ff */
[----:B------:R-:W-:Y:S05]  /*0c40*/  @!P0 BRA `(.L_x_19) ;  /* 0x0000000000a88947 */ /* 0x000fea0003800000 */
[----:B------:R-:W-:Y:S01]  /*0c50*/  LOP3.LUT R9, R20, 0xfffffff0, RZ, 0xc0, !PT ;  /* 0xfffffff014097812 */ /* 0x000fe200078ec0ff */
[----:B------:R-:W-:Y:S02]  /*0c60*/  VIADD R0, R5, 0x20 ;  /* 0x0000002005007836 */ /* 0x000fe40000000000 */
[----:B------:R-:W-:Y:S02]  /*0c70*/  IMAD.MOV.U32 R7, RZ, RZ, RZ ;  /* 0x000000ffff077224 */ /* 0x000fe400078e00ff */
[----:B------:R-:W-:-:S07]  /*0c80*/  IMAD.MOV R9, RZ, RZ, -R9 ;  /* 0x000000ffff097224 */ /* 0x000fce00078e0a09 */
.L_x_20:
[----:B------:R-:W2:Y:S01]  /*0c90*/  LDS R14, [R0+-0x1c] ;  /* 0xffffe400000e7984 */ /* 0x000ea20000000800 */
[----:B------:R-:W-:Y:S01]  /*0ca0*/  VIADD R9, R9, 0x10 ;  /* 0x0000001009097836 */ /* 0x000fe20000000000 */
[----:B------:R-:W-:Y:S02]  /*0cb0*/  IADD3 R7, PT, PT, R7, 0x10, RZ ;  /* 0x0000001007077810 */ /* 0x000fe40007ffe0ff */
[----:B------:R-:W0:Y:S02]  /*0cc0*/  LDS R13, [R0+-0x18] ;  /* 0xffffe800000d7984 */ /* 0x000e240000000800 */
[----:B------:R-:W-:Y:S02]  /*0cd0*/  ISETP.NE.AND P0, PT, R9, RZ, PT ;  /* 0x000000ff0900720c */ /* 0x000fe40003f05270 */
[----:B------:R-:W3:Y:S04]  /*0ce0*/  LDS R15, [R0+-0x14] ;  /* 0xffffec00000f7984 */ /* 0x000ee80000000800 */
[----:B------:R-:W4:Y:S04]  /*0cf0*/  LDS R16, [R0+-0x10] ;  /* 0xfffff00000107984 */ /* 0x000f280000000800 */
[----:B------:R-:W5:Y:S04]  /*0d00*/  LDS R19, [R0+-0xc] ;  /* 0xfffff40000137984 */ /* 0x000f680000000800 */
[----:B------:R-:W1:Y:S04]  /*0d10*/  LDS R8, [R0+-0x8] ;  /* 0xfffff80000087984 */ /* 0x000e680000000800 */
[----:B------:R-:W1:Y:S04]  /*0d20*/  LDS R6, [R0+-0x4] ;  /* 0xfffffc0000067984 */ /* 0x000e680000000800 */
[----:B------:R-:W1:Y:S04]  /*0d30*/  LDS R12, [R0] ;  /* 0x00000000000c7984 */ /* 0x000e680000000800 */
[----:B------:R-:W1:Y:S04]  /*0d40*/  LDS R11, [R0+0x4] ;  /* 0x00000400000b7984 */ /* 0x000e680000000800 */
[----:B------:R-:W1:Y:S01]  /*0d50*/  LDS R10, [R0+0x8] ;  /* 0x00000800000a7984 */ /* 0x000e620000000800 */
[----:B--2---:R-:W-:-:S03]  /*0d60*/  FADD R14, R14, R3 ;  /* 0x000000030e0e7221 */ /* 0x004fc60000000000 */
[----:B------:R-:W2:Y:S01]  /*0d70*/  LDS R3, [R0+0xc] ;  /* 0x00000c0000037984 */ /* 0x000ea20000000800 */
[----:B0-----:R-:W-:-:S03]  /*0d80*/  FADD R14, R14, R13 ;  /* 0x0000000d0e0e7221 */ /* 0x001fc60000000000 */
[----:B------:R-:W0:Y:S01]  /*0d90*/  LDS R13, [R0+0x10] ;  /* 0x00001000000d7984 */ /* 0x000e220000000800 */
[----:B---3--:R-:W-:-:S03]  /*0da0*/  FADD R15, R14, R15 ;  /* 0x0000000f0e0f7221 */ /* 0x008fc60000000000 */
[----:B------:R-:W3:Y:S01]  /*0db0*/  LDS R14, [R0+0x14] ;  /* 0x00001400000e7984 */ /* 0x000ee20000000800 */
[----:B----4-:R-:W-:-:S03]  /*0dc0*/  FADD R16, R15, R16 ;  /* 0x000000100f107221 */ /* 0x010fc60000000000 */
[----:B------:R-:W4:Y:S01]  /*0dd0*/  LDS R15, [R0+0x18] ;  /* 0x00001800000f7984 */ /* 0x000f220000000800 */
[----:B-----5:R-:W-:-:S03]  /*0de0*/  FADD R19, R16, R19 ;  /* 0x0000001310137221 */ /* 0x020fc60000000000 */
[----:B------:R-:W5:Y:S01]  /*0df0*/  LDS R16, [R0+0x1c] ;  /* 0x00001c0000107984 */ /* 0x000f620000000800 */
[----:B-1----:R-:W-:-:S03]  /*0e00*/  FADD R19, R19, R8 ;  /* 0x0000000813137221 */ /* 0x002fc60000000000 */
[----:B------:R1:W5:Y:S01]  /*0e10*/  LDS R8, [R0+0x20] ;  /* 0x0000200000087984 */ /* 0x0003620000000800 */
[----:B------:R-:W-:-:S04]  /*0e20*/  FADD R19, R19, R6 ;  /* 0x0000000613137221 */ /* 0x000fc80000000000 */
[----:B------:R-:W-:Y:S01]  /*0e30*/  FADD R12, R19, R12 ;  /* 0x0000000c130c7221 */ /* 0x000fe20000000000 */
[----:B-1----:R-:W-:-:S03]  /*0e40*/  VIADD R0, R0, 0x40 ;  /* 0x0000004000007836 */ /* 0x002fc60000000000 */
[----:B------:R-:W-:-:S04]  /*0e50*/  FADD R11, R12, R11 ;  /* 0x0000000b0c0b7221 */ /* 0x000fc80000000000 */
[----:B------:R-:W-:-:S04]  /*0e60*/  FADD R10, R11, R10 ;  /* 0x0000000a0b0a7221 */ /* 0x000fc80000000000 */
[----:B--2---:R-:W-:-:S04]  /*0e70*/  FADD R10, R10, R3 ;  /* 0x000000030a0a7221 */ /* 0x004fc80000000000 */
[----:B0-----:R-:W-:-:S04]  /*0e80*/  FADD R13, R10, R13 ;  /* 0x0000000d0a0d7221 */ /* 0x001fc80000000000 */
[----:B---3--:R-:W-:-:S04]  /*0e90*/  FADD R14, R13, R14 ;  /* 0x0000000e0d0e7221 */ /* 0x008fc80000000000 */
[----:B----4-:R-:W-:-:S04]  /*0ea0*/  FADD R15, R14, R15 ;  /* 0x0000000f0e0f7221 */ /* 0x010fc80000000000 */
[----:B-----5:R-:W-:-:S04]  /*0eb0*/  FADD R15, R15, R16 ;  /* 0x000000100f0f7221 */ /* 0x020fc80000000000 */
[----:B------:R-:W-:Y:S01]  /*0ec0*/  FADD R3, R15, R8 ;  /* 0x000000080f037221 */ /* 0x000fe20000000000 */
[----:B------:R-:W-:Y:S06]  /*0ed0*/  @P0 BRA `(.L_x_20) ;  /* 0xfffffffc006c0947 */ /* 0x000fec000383ffff */
[----:B------:R-:W-:-:S07]  /*0ee0*/  VIADD R0, R7, 0x1 ;  /* 0x0000000107007836 */ /* 0x000fce0000000000 */
.L_x_19:
[----:B------:R-:W-:-:S13]  /*0ef0*/  ISETP.NE.AND P0, PT, R17, RZ, PT ;  /* 0x000000ff1100720c */ /* 0x000fda0003f05270 */
[----:B------:R-:W-:Y:S05]  /*0f00*/  @!P0 BRA `(.L_x_18) ;  /* 0x0000000000bc8947 */ /* 0x000fea0003800000 */
[----:B------:R-:W-:Y:S02]  /*0f10*/  ISETP.GE.U32.AND P0, PT, R17, 0x8, PT ;  /* 0x000000081100780c */ /* 0x000fe40003f06070 */
[----:B------:R-:W-:-:S04]  /*0f20*/  LOP3.LUT R9, R20, 0x7, RZ, 0xc0, !PT ;  /* 0x0000000714097812 */ /* 0x000fc800078ec0ff */
[----:B------:R-:W-:-:S07]  /*0f30*/  ISETP.NE.AND P1, PT, R9, RZ, PT ;  /* 0x000000ff0900720c */ /* 0x000fce0003f25270 */
[----:B------:R-:W-:Y:S06]  /*0f40*/  @!P0 BRA `(.L_x_21) ;  /* 0x0000000000488947 */ /* 0x000fec0003800000 */
[C---:B------:R-:W-:Y:S02]  /*0f50*/  IMAD R6, R0.reuse, 0x4, R5 ;  /* 0x0000000400067824 */ /* 0x040fe400078e0205 */
[----:B------:R-:W-:-:S03]  /*0f60*/  VIADD R0, R0, 0x8 ;  /* 0x0000000800007836 */ /* 0x000fc60000000000 */
[----:B------:R-:W2:Y:S04]  /*0f70*/  LDS R8, [R6] ;  /* 0x0000000006087984 */ /* 0x000ea80000000800 */
[----:B------:R-:W0:Y:S04]  /*0f80*/  LDS R7, [R6+0x4] ;  /* 0x0000040006077984 */ /* 0x000e280000000800 */
[----:B------:R-:W3:Y:S04]  /*0f90*/  LDS R10, [R6+0x8] ;  /* 0x00000800060a7984 */ /* 0x000ee80000000800 */
[----:B------:R-:W4:Y:S04]  /*0fa0*/  LDS R12, [R6+0xc] ;  /* 0x00000c00060c7984 */ /* 0x000f280000000800 */
[----:B------:R-:W5:Y:S04]  /*0fb0*/  LDS R14, [R6+0x10] ;  /* 0x00001000060e7984 */ /* 0x000f680000000800 */
[----:B------:R-:W1:Y:S04]  /*0fc0*/  LDS R16, [R6+0x14] ;  /* 0x0000140006107984 */ /* 0x000e680000000800 */
[----:B------:R-:W1:Y:S04]  /*0fd0*/  LDS R18, [R6+0x18] ;  /* 0x0000180006127984 */ /* 0x000e680000000800 */
[----:B------:R-:W1:Y:S01]  /*0fe0*/  LDS R22, [R6+0x1c] ;  /* 0x00001c0006167984 */ /* 0x000e620000000800 */
[----:B--2---:R-:W-:-:S04]  /*0ff0*/  FADD R8, R3, R8 ;  /* 0x0000000803087221 */ /* 0x004fc80000000000 */
[----:B0-----:R-:W-:-:S04]  /*1000*/  FADD R7, R8, R7 ;  /* 0x0000000708077221 */ /* 0x001fc80000000000 */
[----:B---3--:R-:W-:-:S04]  /*1010*/  FADD R7, R7, R10 ;  /* 0x0000000a07077221 */ /* 0x008fc80000000000 */
[----:B----4-:R-:W-:-:S04]  /*1020*/  FADD R7, R7, R12 ;  /* 0x0000000c07077221 */ /* 0x010fc80000000000 */
[----:B-----5:R-:W-:-:S04]  /*1030*/  FADD R7, R7, R14 ;  /* 0x0000000e07077221 */ /* 0x020fc80000000000 */
[----:B-1----:R-:W-:-:S04]  /*1040*/  FADD R7, R7, R16 ;  /* 0x0000001007077221 */ /* 0x002fc80000000000 */
[----:B------:R-:W-:-:S04]  /*1050*/  FADD R7, R7, R18 ;  /* 0x0000001207077221 */ /* 0x000fc80000000000 */
[----:B------:R-:W-:-:S07]  /*1060*/  FADD R3, R7, R22 ;  /* 0x0000001607037221 */ /* 0x000fce0000000000 */
.L_x_21:
        /* <DEDUP_REMOVED lines=10> */
[----:B------:R-:W4:Y:S01]  /*1110*/  LDS R11, [R5+0xc] ;  /* 0x00000c00050b7984 */ /* 0x000f220000000800 */
[----:B--2---:R-:W-:-:S04]  /*1120*/  FADD R6, R3, R6 ;  /* 0x0000000603067221 */ /* 0x004fc80000000000 */
[----:B0-----:R-:W-:-:S04]  /*1130*/  FADD R6, R6, R7 ;  /* 0x0000000706067221 */ /* 0x001fc80000000000 */
[----:B---3--:R-:W-:-:S04]  /*1140*/  FADD R6, R6, R9 ;  /* 0x0000000906067221 */ /* 0x008fc80000000000 */
[----:B----4-:R-:W-:-:S07]  /*1150*/  FADD R3, R6, R11 ;  /* 0x0000000b06037221 */ /* 0x010fce0000000000 */
.L_x_22:
[----:B------:R-:W-:Y:S05]  /*1160*/  @!P1 BRA `(.L_x_18) ;  /* 0x0000000000249947 */ /* 0x000fea0003800000 */
[----:B------:R-:W-:Y:S01]  /*1170*/  LEA R0, R0, R4, 0x2 ;  /* 0x0000000400007211 */ /* 0x000fe200078e10ff */
[----:B------:R-:W-:-:S04]  /*1180*/  IMAD.MOV R5, RZ, RZ, -R20 ;  /* 0x000000ffff057224 */ /* 0x000fc800078e0a14 */
[----:B------:R-:W-:-:S07]  /*1190*/  VIADD R0, R0, UR6 ;  /* 0x0000000600007c36 */ /* 0x000fce0008000000 */
.L_x_23:
[----:B------:R0:W2:Y:S01]  /*11a0*/  LDS R6, [R0] ;  /* 0x0000000000067984 */ /* 0x0000a20000000800 */
[----:B------:R-:W-:-:S05]  /*11b0*/  VIADD R5, R5, 0x1 ;  /* 0x0000000105057836 */ /* 0x000fca0000000000 */
[----:B------:R-:W-:Y:S01]  /*11c0*/  ISETP.NE.AND P0, PT, R5, RZ, PT ;  /* 0x000000ff0500720c */ /* 0x000fe20003f05270 */
[----:B0-----:R-:W-:Y:S02]  /*11d0*/  VIADD R0, R0, 0x4 ;  /* 0x0000000400007836 */ /* 0x001fe40000000000 */
[----:B--2---:R-:W-:-:S10]  /*11e0*/  FADD R3, R6, R3 ;  /* 0x0000000306037221 */ /* 0x004fd40000000000 */
[----:B------:R-:W-:Y:S05]  /*11f0*/  @P0 BRA `(.L_x_23) ;  /* 0xfffffffc00e80947 */ /* 0x000fea000383ffff */
.L_x_18:
[----:B--2---:R0:W-:Y:S02]  /*1200*/  STS [R4+UR6], R3 ;  /* 0x0000000304007988 */ /* 0x0041e40008000806 */
.L_x_17:
[----:B------:R-:W-:Y:S05]  /*1210*/  BSYNC.RECONVERGENT B0 ;  /* 0x0000000000007941 */ /* 0x000fea0003800200 */
.L_x_16:
[----:B------:R-:W-:-:S13]  /*1220*/  ISETP.GE.AND P0, PT, R2, UR7, PT ;  /* 0x0000000702007c0c */ /* 0x000fda000bf06270 */
[----:B------:R-:W-:Y:S05]  /*1230*/  @P0 EXIT ;  /* 0x000000000000094d */ /* 0x000fea0003800000 */
[----:B------:R-:W3:Y:S01]  /*1240*/  S2UR UR6, SR_CTAID.X ;  /* 0x00000000000679c3 */ /* 0x000ee20000002500 */
[----:B------:R-:W-:-:S04]  /*1250*/  UIADD3 UR4, UPT, UPT, UR4, 0x100, URZ ;  /* 0x0000010004047890 */ /* 0x000fc8000fffe0ff */
[----:B------:R-:W-:-:S03]  /*1260*/  ULEA UR4, UR5, UR4, 0x18 ;  /* 0x0000000405047291 */ /* 0x000fc6000f8ec0ff */
[----:B------:R-:W4:Y:S08]  /*1270*/  LDC R7, c[0x0][0x394] ;  /* 0x0000e500ff077b82 */ /* 0x000f300000000800 */
[----:B0-----:R-:W0:Y:S02]  /*1280*/  LDC.64 R4, c[0x0][0x380] ;  /* 0x0000e000ff047b82 */ /* 0x001e240000000a00 */
.L_x_26:
[----:B--2---:R-:W-:Y:S01]  /*1290*/  LEA R6, R2, UR4, 0x2 ;  /* 0x0000000402067c11 */ /* 0x004fe2000f8e10ff */
[----:B--2---:R-:W2:Y:S01]  /*12a0*/  MUFU.RCP R8, R3 ;  /* 0x0000000300087308 */ /* 0x004ea20000001000 */
[----:B------:R-:W-:Y:S03]  /*12b0*/  BSSY.RECONVERGENT B0, `(.L_x_24) ;  /* 0x000000c000007945 */ /* 0x000fe60003800200 */
[----:B------:R-:W5:Y:S01]  /*12c0*/  LDS R0, [R6] ;  /* 0x0000000006007984 */ /* 0x000f620000000800 */
[----:B--2---:R-:W-:-:S04]  /*12d0*/  FFMA R9, R8, -R3, 1 ;  /* 0x3f80000008097423 */ /* 0x004fc80000000803 */
[----:B------:R-:W-:Y:S01]  /*12e0*/  FFMA R9, R8, R9, R8 ;  /* 0x0000000908097223 */ /* 0x000fe20000000008 */
[----:B-----5:R-:W2:Y:S03]  /*12f0*/  FCHK P0, R0, R3 ;  /* 0x0000000300007302 */ /* 0x020ea60000000000 */
[----:B------:R-:W-:-:S04]  /*1300*/  FFMA R8, R0, R9, RZ ;  /* 0x0000000900087223 */ /* 0x000fc800000000ff */
[----:B------:R-:W-:-:S04]  /*1310*/  FFMA R10, R8, -R3, R0 ;  /* 0x80000003080a7223 */ /* 0x000fc80000000000 */
[----:B------:R-:W-:Y:S01]  /*1320*/  FFMA R11, R9, R10, R8 ;  /* 0x0000000a090b7223 */ /* 0x000fe20000000008 */
[----:B--2---:R-:W-:Y:S06]  /*1330*/  @!P0 BRA `(.L_x_25) ;  /* 0x00000000000c8947 */ /* 0x004fec0003800000 */
[----:B------:R-:W-:-:S07]  /*1340*/  MOV R8, 0x1360 ;  /* 0x0000136000087802 */ /* 0x000fce0000000f00 */
[----:B01-34-:R-:W-:Y:S05]  /*1350*/  CALL.REL.NOINC `($__internal_0_$__cuda_sm3x_div_rn_noftz_f32_slowpath) ;  /* 0x0000000000287944 */ /* 0x01bfea0003c00000 */
[----:B------:R-:W-:-:S07]  /*1360*/  IMAD.MOV.U32 R11, RZ, RZ, R0 ;  /* 0x000000ffff0b7224 */ /* 0x000fce00078e0000 */
.L_x_25:
[----:B---3--:R-:W-:Y:S05]  /*1370*/  BSYNC.RECONVERGENT B0 ;  /* 0x0000000000007941 */ /* 0x008fea0003800200 */
.L_x_24:
[--C-:B----4-:R-:W-:Y:S01]  /*1380*/  IMAD R9, R7, UR6, R2.reuse ;  /* 0x0000000607097c24 */ /* 0x110fe2000f8e0202 */
[----:B------:R2:W-:Y:S01]  /*1390*/  STS [R6], R11 ;  /* 0x0000000b06007388 */ /* 0x0005e20000000800 */
[----:B------:R-:W-:Y:S02]  /*13a0*/  IMAD.IADD R2, R21, 0x1, R2 ;  /* 0x0000000115027824 */ /* 0x000fe400078e0202 */
[----:B0-----:R-:W-:-:S03]  /*13b0*/  IMAD.WIDE R8, R9, 0x4, R4 ;  /* 0x0000000409087825 */ /* 0x001fc600078e0204 */
[----:B------:R-:W-:Y:S02]  /*13c0*/  ISETP.GE.AND P0, PT, R2, R7, PT ;  /* 0x000000070200720c */ /* 0x000fe40003f06270 */
[----:B------:R2:W-:Y:S11]  /*13d0*/  STG.E desc[UR8][R8.64], R11 ;  /* 0x0000000b08007986 */ /* 0x0005f6000c101908 */
[----:B------:R-:W-:Y:S05]  /*13e0*/  @!P0 BRA `(.L_x_26) ;  /* 0xfffffffc00a88947 */ /* 0x000fea000383ffff */
[----:B------:R-:W-:Y:S05]  /*13f0*/  EXIT ;  /* 0x000000000000794d */ /* 0x000fea0003800000 */
        .weak           $__internal_0_$__cuda_sm3x_div_rn_noftz_f32_slowpath
        .type           $__internal_0_$__cuda_sm3x_div_rn_noftz_f32_slowpath,@function
        .size           $__internal_0_$__cuda_sm3x_div_rn_noftz_f32_slowpath,(.L_x_118 - $__internal_0_$__cuda_sm3x_div_rn_noftz_f32_slowpath)
$__internal_0_$__cuda_sm3x_div_rn_noftz_f32_slowpath:
[--C-:B------:R-:W-:Y:S01]  /*1400*/  SHF.R.U32.HI R10, RZ, 0x17, R3.reuse ;  /* 0x00000017ff0a7819 */ /* 0x100fe20000011603 */
[----:B------:R-:W-:Y:S01]  /*1410*/  BSSY.RECONVERGENT B1, `(.L_x_27) ;  /* 0x0000064000017945 */ /* 0x000fe20003800200 */
[--C-:B------:R-:W-:Y:S01]  /*1420*/  SHF.R.U32.HI R9, RZ, 0x17, R0.reuse ;  /* 0x00000017ff097819 */ /* 0x100fe20000011600 */
[----:B------:R-:W-:Y:S01]  /*1430*/  IMAD.MOV.U32 R11, RZ, RZ, R0 ;  /* 0x000000ffff0b7224 */ /* 0x000fe200078e0000 */
[----:B------:R-:W-:Y:S01]  /*1440*/  LOP3.LUT R10, R10, 0xff, RZ, 0xc0, !PT ;  /* 0x000000ff0a0a7812 */ /* 0x000fe200078ec0ff */
[----:B------:R-:W-:Y:S01]  /*1450*/  IMAD.MOV.U32 R12, RZ, RZ, R3 ;  /* 0x000000ffff0c7224 */ /* 0x000fe200078e0003 */
[----:B------:R-:W-:Y:S02]  /*1460*/  LOP3.LUT R16, R9, 0xff, RZ, 0xc0, !PT ;  /* 0x000000ff09107812 */ /* 0x000fe400078ec0ff */
[----:B------:R-:W-:-:S03]  /*1470*/  IADD3 R14, PT, PT, R10, -0x1, RZ ;  /* 0xffffffff0a0e7810 */ /* 0x000fc60007ffe0ff */
[----:B------:R-:W-:Y:S01]  /*1480*/  VIADD R13, R16, 0xffffffff ;  /* 0xffffffff100d7836 */ /* 0x000fe20000000000 */
[----:B------:R-:W-:-:S04]  /*1490*/  ISETP.GT.U32.AND P0, PT, R14, 0xfd, PT ;  /* 0x000000fd0e00780c */ /* 0x000fc80003f04070 */
[----:B------:R-:W-:-:S13]  /*14a0*/  ISETP.GT.U32.OR P0, PT, R13, 0xfd, P0 ;  /* 0x000000fd0d00780c */ /* 0x000fda0000704470 */
[----:B------:R-:W-:Y:S01]  /*14b0*/  @!P0 IMAD.MOV.U32 R9, RZ, RZ, RZ ;  /* 0x000000ffff098224 */ /* 0x000fe200078e00ff */
[----:B------:R-:W-:Y:S06]  /*14c0*/  @!P0 BRA `(.L_x_28) ;  /* 0x00000000005c8947 */ /* 0x000fec0003800000 */
[----:B------:R-:W-:Y:S02]  /*14d0*/  FSETP.GTU.FTZ.AND P1, PT, |R3|, +INF , PT ;  /* 0x7f8000000300780b */ /* 0x000fe40003f3c200 */
[----:B------:R-:W-:-:S04]  /*14e0*/  FSETP.GTU.FTZ.AND P0, PT, |R0|, +INF , PT ;  /* 0x7f8000000000780b */ /* 0x000fc80003f1c200 */
[----:B------:R-:W-:-:S13]  /*14f0*/  PLOP3.LUT P0, PT, P0, P1, PT, 0xf8, 0x8f ;  /* 0x00000000008f781c */ /* 0x000fda0000703f70 */
[----:B------:R-:W-:Y:S05]  /*1500*/  @P0 BRA `(.L_x_29) ;  /* 0x00000004004c0947 */ /* 0x000fea0003800000 */
[----:B------:R-:W-:-:S13]  /*1510*/  LOP3.LUT P0, RZ, R12, 0x7fffffff, R11, 0xc8, !PT ;  /* 0x7fffffff0cff7812 */ /* 0x000fda000780c80b */
[----:B------:R-:W-:Y:S05]  /*1520*/  @!P0 BRA `(.L_x_30) ;  /* 0x00000004003c8947 */ /* 0x000fea0003800000 */
[C---:B------:R-:W-:Y:S02]  /*1530*/  FSETP.NEU.FTZ.AND P2, PT, |R0|.reuse, +INF , PT ;  /* 0x7f8000000000780b */ /* 0x040fe40003f5d200 */
[----:B------:R-:W-:Y:S02]  /*1540*/  FSETP.NEU.FTZ.AND P1, PT, |R3|, +INF , PT ;  /* 0x7f8000000300780b */ /* 0x000fe40003f3d200 */
[----:B------:R-:W-:-:S11]  /*1550*/  FSETP.NEU.FTZ.AND P0, PT, |R0|, +INF , PT ;  /* 0x7f8000000000780b */ /* 0x000fd60003f1d200 */
[----:B------:R-:W-:Y:S05]  /*1560*/  @!P1 BRA !P2, `(.L_x_30) ;  /* 0x00000004002c9947 */ /* 0x000fea0005000000 */
[----:B------:R-:W-:-:S04]  /*1570*/  LOP3.LUT P2, RZ, R11, 0x7fffffff, RZ, 0xc0, !PT ;  /* 0x7fffffff0bff7812 */ /* 0x000fc8000784c0ff */
[----:B------:R-:W-:-:S13]  /*1580*/  PLOP3.LUT P1, PT, P1, P2, PT, 0x2f, 0xf2 ;  /* 0x0000000000f2781c */ /* 0x000fda0000f24577 */
[----:B------:R-:W-:Y:S05]  /*1590*/  @P1 BRA `(.L_x_31) ;  /* 0x0000000400181947 */ /* 0x000fea0003800000 */
[----:B------:R-:W-:-:S04]  /*15a0*/  LOP3.LUT P1, RZ, R12, 0x7fffffff, RZ, 0xc0, !PT ;  /* 0x7fffffff0cff7812 */ /* 0x000fc8000782c0ff */
[----:B------:R-:W-:-:S13]  /*15b0*/  PLOP3.LUT P0, PT, P0, P1, PT, 0x2f, 0xf2 ;  /* 0x0000000000f2781c */ /* 0x000fda0000702577 */
[----:B------:R-:W-:Y:S05]  /*15c0*/  @P0 BRA `(.L_x_32) ;  /* 0x0000000400000947 */ /* 0x000fea0003800000 */
[----:B------:R-:W-:Y:S02]  /*15d0*/  ISETP.GE.AND P0, PT, R13, RZ, PT ;  /* 0x000000ff0d00720c */ /* 0x000fe40003f06270 */
[----:B------:R-:W-:-:S11]  /*15e0*/  ISETP.GE.AND P1, PT, R14, RZ, PT ;  /* 0x000000ff0e00720c */ /* 0x000fd60003f26270 */
[----:B------:R-:W-:Y:S02]  /*15f0*/  @P0 IMAD.MOV.U32 R9, RZ, RZ, RZ ;  /* 0x000000ffff090224 */ /* 0x000fe400078e00ff */
[----:B------:R-:W-:Y:S01]  /*1600*/  @!P0 FFMA R11, R0, 1.84467440737095516160e+19, RZ ;  /* 0x5f800000000b8823 */ /* 0x000fe200000000ff */
[----:B------:R-:W-:Y:S02]  /*1610*/  @!P0 IMAD.MOV.U32 R9, RZ, RZ, -0x40 ;  /* 0xffffffc0ff098424 */ /* 0x000fe400078e00ff */
[----:B------:R-:W-:-:S03]  /*1620*/  @!P1 FFMA R12, R3, 1.84467440737095516160e+19, RZ ;  /* 0x5f800000030c9823 */ /* 0x000fc600000000ff */
[----:B------:R-:W-:-:S07]  /*1630*/  @!P1 IADD3 R9, PT, PT, R9, 0x40, RZ ;  /* 0x0000004009099810 */ /* 0x000fce0007ffe0ff */
.L_x_28:
[----:B------:R-:W-:Y:S01]  /*1640*/  LEA R13, R10, 0xc0800000, 0x17 ;  /* 0xc08000000a0d7811 */ /* 0x000fe200078eb8ff */
[----:B------:R-:W-:Y:S04]  /*1650*/  BSSY.RECONVERGENT B2, `(.L_x_33) ;  /* 0x0000036000027945 */ /* 0x000fe80003800200 */
[----:B------:R-:W-:Y:S02]  /*1660*/  IMAD.IADD R13, R12, 0x1, -R13 ;  /* 0x000000010c0d7824 */ /* 0x000fe400078e0a0d */
[----:B------:R-:W-:Y:S02]  /*1670*/  VIADD R12, R16, 0xffffff81 ;  /* 0xffffff81100c7836 */ /* 0x000fe40000000000 */
[----:B------:R-:W0:Y:S01]  /*1680*/  MUFU.RCP R14, R13 ;  /* 0x0000000d000e7308 */ /* 0x000e220000001000 */
[----:B------:R-:W-:Y:S01]  /*1690*/  FADD.FTZ R15, -R13, -RZ ;  /* 0x800000ff0d0f7221 */ /* 0x000fe20000010100 */
[C---:B------:R-:W-:Y:S01]  /*16a0*/  IMAD R0, R12.reuse, -0x800000, R11 ;  /* 0xff8000000c007824 */ /* 0x040fe200078e020b */
[----:B------:R-:W-:-:S05]  /*16b0*/  IADD3 R12, PT, PT, R12, 0x7f, -R10 ;  /* 0x0000007f0c0c7810 */ /* 0x000fca0007ffe80a */
[----:B------:R-:W-:Y:S02]  /*16c0*/  IMAD.IADD R9, R12, 0x1, R9 ;  /* 0x000000010c097824 */ /* 0x000fe400078e0209 */
[----:B0-----:R-:W-:-:S04]  /*16d0*/  FFMA R17, R14, R15, 1 ;  /* 0x3f8000000e117423 */ /* 0x001fc8000000000f */
[----:B------:R-:W-:-:S04]  /*16e0*/  FFMA R16, R14, R17, R14 ;  /* 0x000000110e107223 */ /* 0x000fc8000000000e */
[----:B------:R-:W-:-:S04]  /*16f0*/  FFMA R11, R0, R16, RZ ;  /* 0x00000010000b7223 */ /* 0x000fc800000000ff */
[----:B------:R-:W-:-:S04]  /*1700*/  FFMA R14, R15, R11, R0 ;  /* 0x0000000b0f0e7223 */ /* 0x000fc80000000000 */
[----:B------:R-:W-:-:S04]  /*1710*/  FFMA R17, R16, R14, R11 ;  /* 0x0000000e10117223 */ /* 0x000fc8000000000b */
[----:B------:R-:W-:-:S04]  /*1720*/  FFMA R14, R15, R17, R0 ;  /* 0x000000110f0e7223 */ /* 0x000fc80000000000 */
[----:B------:R-:W-:-:S05]  /*1730*/  FFMA R0, R16, R14, R17 ;  /* 0x0000000e10007223 */ /* 0x000fca0000000011 */
[----:B------:R-:W-:-:S04]  /*1740*/  SHF.R.U32.HI R10, RZ, 0x17, R0 ;  /* 0x00000017ff0a7819 */ /* 0x000fc80000011600 */
[----:B------:R-:W-:-:S05]  /*1750*/  LOP3.LUT R10, R10, 0xff, RZ, 0xc0, !PT ;  /* 0x000000ff0a0a7812 */ /* 0x000fca00078ec0ff */
[----:B------:R-:W-:-:S04]  /*1760*/  IMAD.IADD R13, R10, 0x1, R9 ;  /* 0x000000010a0d7824 */ /* 0x000fc800078e0209 */
[----:B------:R-:W-:-:S05]  /*1770*/  VIADD R10, R13, 0xffffffff ;  /* 0xffffffff0d0a7836 */ /* 0x000fca0000000000 */
[----:B------:R-:W-:-:S13]  /*1780*/  ISETP.GE.U32.AND P0, PT, R10, 0xfe, PT ;  /* 0x000000fe0a00780c */ /* 0x000fda0003f06070 */
[----:B------:R-:W-:Y:S05]  /*1790*/  @!P0 BRA `(.L_x_34) ;  /* 0x0000000000808947 */ /* 0x000fea0003800000 */
[----:B------:R-:W-:-:S13]  /*17a0*/  ISETP.GT.AND P0, PT, R13, 0xfe, PT ;  /* 0x000000fe0d00780c */ /* 0x000fda0003f04270 */
[----:B------:R-:W-:Y:S05]  /*17b0*/  @P0 BRA `(.L_x_35) ;  /* 0x00000000006c0947 */ /* 0x000fea0003800000 */
[----:B------:R-:W-:-:S13]  /*17c0*/  ISETP.GE.AND P0, PT, R13, 0x1, PT ;  /* 0x000000010d00780c */ /* 0x000fda0003f06270 */
[----:B------:R-:W-:Y:S05]  /*17d0*/  @P0 BRA `(.L_x_36) ;  /* 0x0000000000740947 */ /* 0x000fea0003800000 */
[----:B------:R-:W-:Y:S02]  /*17e0*/  ISETP.GE.AND P0, PT, R13, -0x18, PT ;  /* 0xffffffe80d00780c */ /* 0x000fe40003f06270 */
[----:B------:R-:W-:-:S11]  /*17f0*/  LOP3.LUT R0, R0, 0x80000000, RZ, 0xc0, !PT ;  /* 0x8000000000007812 */ /* 0x000fd600078ec0ff */
[----:B------:R-:W-:Y:S05]  /*1800*/  @!P0 BRA `(.L_x_36) ;  /* 0x0000000000688947 */ /* 0x000fea0003800000 */
[CCC-:B------:R-:W-:Y:S01]  /*1810*/  FFMA.RZ R9, R16.reuse, R14.reuse, R17.reuse ;  /* 0x0000000e10097223 */ /* 0x1c0fe2000000c011 */
[C---:B------:R-:W-:Y:S01]  /*1820*/  IADD3 R12, PT, PT, R13.reuse, 0x20, RZ ;  /* 0x000000200d0c7810 */ /* 0x040fe20007ffe0ff */
[CCC-:B------:R-:W-:Y:S01]  /*1830*/  FFMA.RM R10, R16.reuse, R14.reuse, R17.reuse ;  /* 0x0000000e100a7223 */ /* 0x1c0fe20000004011 */
[----:B------:R-:W-:Y:S02]  /*1840*/  ISETP.NE.AND P2, PT, R13, RZ, PT ;  /* 0x000000ff0d00720c */ /* 0x000fe40003f45270 */
[----:B------:R-:W-:Y:S01]  /*1850*/  LOP3.LUT R11, R9, 0x7fffff, RZ, 0xc0, !PT ;  /* 0x007fffff090b7812 */ /* 0x000fe200078ec0ff */
[----:B------:R-:W-:Y:S01]  /*1860*/  FFMA.RP R9, R16, R14, R17 ;  /* 0x0000000e10097223 */ /* 0x000fe20000008011 */
[----:B------:R-:W-:Y:S01]  /*1870*/  ISETP.NE.AND P1, PT, R13, RZ, PT ;  /* 0x000000ff0d00720c */ /* 0x000fe20003f25270 */
[----:B------:R-:W-:Y:S01]  /*1880*/  IMAD.MOV R13, RZ, RZ, -R13 ;  /* 0x000000ffff0d7224 */ /* 0x000fe200078e0a0d */
[----:B------:R-:W-:Y:S02]  /*1890*/  LOP3.LUT R11, R11, 0x800000, RZ, 0xfc, !PT ;  /* 0x008000000b0b7812 */ /* 0x000fe400078efcff */
[----:B------:R-:W-:-:S02]  /*18a0*/  FSETP.NEU.FTZ.AND P0, PT, R9, R10, PT ;  /* 0x0000000a0900720b */ /* 0x000fc40003f1d000 */
[----:B------:R-:W-:Y:S02]  /*18b0*/  SHF.L.U32 R12, R11, R12, RZ ;  /* 0x0000000c0b0c7219 */ /* 0x000fe400000006ff */
[----:B------:R-:W-:Y:S02]  /*18c0*/  SEL R10, R13, RZ, P2 ;  /* 0x000000ff0d0a7207 */ /* 0x000fe40001000000 */
[----:B------:R-:W-:Y:S02]  /*18d0*/  ISETP.NE.AND P1, PT, R12, RZ, P1 ;  /* 0x000000ff0c00720c */ /* 0x000fe40000f25270 */
[----:B------:R-:W-:Y:S02]  /*18e0*/  SHF.R.U32.HI R10, RZ, R10, R11 ;  /* 0x0000000aff0a7219 */ /* 0x000fe4000001160b */
[----:B------:R-:W-:Y:S02]  /*18f0*/  PLOP3.LUT P0, PT, P0, P1, PT, 0xf8, 0x8f ;  /* 0x00000000008f781c */ /* 0x000fe40000703f70 */
[----:B------:R-:W-:-:S02]  /*1900*/  SHF.R.U32.HI R12, RZ, 0x1, R10 ;  /* 0x00000001ff0c7819 */ /* 0x000fc4000001160a */
[----:B------:R-:W-:-:S04]  /*1910*/  SEL R9, RZ, 0x1, !P0 ;  /* 0x00000001ff097807 */ /* 0x000fc80004000000 */
[----:B------:R-:W-:-:S04]  /*1920*/  LOP3.LUT R9, R9, 0x1, R12, 0xf8, !PT ;  /* 0x0000000109097812 */ /* 0x000fc800078ef80c */
[----:B------:R-:W-:-:S05]  /*1930*/  LOP3.LUT R9, R9, R10, RZ, 0xc0, !PT ;  /* 0x0000000a09097212 */ /* 0x000fca00078ec0ff */
[----:B------:R-:W-:-:S05]  /*1940*/  IMAD.IADD R9, R12, 0x1, R9 ;  /* 0x000000010c097824 */ /* 0x000fca00078e0209 */
[----:B------:R-:W-:Y:S01]  /*1950*/  LOP3.LUT R0, R9, R0, RZ, 0xfc, !PT ;  /* 0x0000000009007212 */ /* 0x000fe200078efcff */
[----:B------:R-:W-:Y:S06]  /*1960*/  BRA `(.L_x_36) ;  /* 0x0000000000107947 */ /* 0x000fec0003800000 */
.L_x_35:
[----:B------:R-:W-:-:S04]  /*1970*/  LOP3.LUT R0, R0, 0x80000000, RZ, 0xc0, !PT ;  /* 0x8000000000007812 */ /* 0x000fc800078ec0ff */
[----:B------:R-:W-:Y:S01]  /*1980*/  LOP3.LUT R0, R0, 0x7f800000, RZ, 0xfc, !PT ;  /* 0x7f80000000007812 */ /* 0x000fe200078efcff */
[----:B------:R-:W-:Y:S06]  /*1990*/  BRA `(.L_x_36) ;  /* 0x0000000000047947 */ /* 0x000fec0003800000 */
.L_x_34:
[----:B------:R-:W-:-:S07]  /*19a0*/  IMAD R0, R9, 0x800000, R0 ;  /* 0x0080000009007824 */ /* 0x000fce00078e0200 */
.L_x_36:
[----:B------:R-:W-:Y:S05]  /*19b0*/  BSYNC.RECONVERGENT B2 ;  /* 0x0000000000027941 */ /* 0x000fea0003800200 */
.L_x_33:
[----:B------:R-:W-:Y:S05]  /*19c0*/  BRA `(.L_x_37) ;  /* 0x0000000000207947 */ /* 0x000fea0003800000 */
.L_x_32:
[----:B------:R-:W-:-:S04]  /*19d0*/  LOP3.LUT R0, R12, 0x80000000, R11, 0x48, !PT ;  /* 0x800000000c007812 */ /* 0x000fc800078e480b */
[----:B------:R-:W-:Y:S01]  /*19e0*/  LOP3.LUT R0, R0, 0x7f800000, RZ, 0xfc, !PT ;  /* 0x7f80000000007812 */ /* 0x000fe200078efcff */
[----:B------:R-:W-:Y:S06]  /*19f0*/  BRA `(.L_x_37) ;  /* 0x0000000000147947 */ /* 0x000fec0003800000 */
.L_x_31:
[----:B------:R-:W-:Y:S01]  /*1a00*/  LOP3.LUT R0, R12, 0x80000000, R11, 0x48, !PT ;  /* 0x800000000c007812 */ /* 0x000fe200078e480b */
[----:B------:R-:W-:Y:S06]  /*1a10*/  BRA `(.L_x_37) ;  /* 0x00000000000c7947 */ /* 0x000fec0003800000 */
.L_x_30:
[----:B------:R-:W0:Y:S01]  /*1a20*/  MUFU.RSQ R0, -QNAN ;  /* 0xffc0000000007908 */ /* 0x000e220000001400 */
[----:B------:R-:W-:Y:S05]  /*1a30*/  BRA `(.L_x_37) ;  /* 0x0000000000047947 */ /* 0x000fea0003800000 */
.L_x_29:
[----:B------:R-:W-:-:S07]  /*1a40*/  FADD.FTZ R0, R0, R3 ;  /* 0x0000000300007221 */ /* 0x000fce0000010000 */
.L_x_37:
[----:B------:R-:W-:Y:S05]  /*1a50*/  BSYNC.RECONVERGENT B1 ;  /* 0x0000000000017941 */ /* 0x000fea0003800200 */
.L_x_27:
[----:B------:R-:W-:-:S04]  /*1a60*/  IMAD.MOV.U32 R9, RZ, RZ, 0x0 ;  /* 0x00000000ff097424 */ /* 0x000fc800078e00ff */
[----:B0-----:R-:W-:Y:S05]  /*1a70*/  RET.REL.NODEC R8 `(_Z15softmax_kernel2PfPKfii) ;  /* 0xffffffe408607950 */ /* 0x001fea0003c3ffff */
.L_x_38:
[----:B------:R-:W-:-:S00]  /*1a80*/  BRA `(.L_x_38) ;  /* 0xfffffffc00fc7947 */ /* 0x000fc0000383ffff */
[----:B------:R-:W-:-:S00]  /*1a90*/  NOP ;  /* 0x0000000000007918 */ /* 0x000fc00000000000 */
        /* <DEDUP_REMOVED lines=14> */
.L_x_118:


//--------------------- .text._Z15softmax_kernel1PfPKfii --------------------------
	.section	.text._Z15softmax_kernel1PfPKfii,"ax",@progbits
	.align	128
        .global         _Z15softmax_kernel1PfPKfii
        .type           _Z15softmax_kernel1PfPKfii,@function
        .size           _Z15softmax_kernel1PfPKfii,(.L_x_119 - _Z15softmax_kernel1PfPKfii)
        .other          _Z15softmax_kernel1PfPKfii,@"STO_CUDA_ENTRY STV_DEFAULT"
_Z15softmax_kernel1PfPKfii:
.text._Z15softmax_kernel1PfPKfii:
[----:B------:R-:W-:Y:S01]  /*0000*/  LDC R1, c[0x0][0x37c] ;  /* 0x0000df00ff017b82 */ /* 0x000fe20000000800 */
[----:B------:R-:W0:Y:S07]  /*0010*/  S2R R20, SR_TID.X ;  /* 0x0000000000147919 */ /* 0x000e2e0000002100 */
[----:B------:R-:W0:Y:S01]  /*0020*/  LDC R23, c[0x0][0x394] ;  /* 0x0000e500ff177b82 */ /* 0x000e220000000800 */
[----:B------:R-:W1:Y:S01]  /*0030*/  LDCU.64 UR8, c[0x0][0x358] ;  /* 0x00006b00ff0877ac */ /* 0x000e620008000a00 */
[----:B------:R-:W-:Y:S01]  /*0040*/  BSSY.RECONVERGENT B0, `(.L_x_39) ;  /* 0x0000011000007945 */ /* 0x000fe20003800200 */
[----:B------:R-:W-:-:S05]  /*0050*/  IMAD.MOV.U32 R6, RZ, RZ, -0x800000 ;  /* 0xff800000ff067424 */ /* 0x000fca00078e00ff */
[----:B------:R-:W2:Y:S08]  /*0060*/  S2UR UR4, SR_CTAID.X ;  /* 0x00000000000479c3 */ /* 0x000eb00000002500 */
[----:B------:R-:W3:Y:S08]  /*0070*/  LDC.64 R2, c[0x0][0x388] ;  /* 0x0000e200ff027b82 */ /* 0x000ef00000000a00 */
[----:B------:R-:W4:Y:S01]  /*0080*/  LDC R21, c[0x0][0x360] ;  /* 0x0000d800ff157b82 */ /* 0x000f220000000800 */
[----:B0-----:R-:W-:Y:S01]  /*0090*/  ISETP.GE.AND P0, PT, R20, R23, PT ;  /* 0x000000171400720c */ /* 0x001fe20003f06270 */
[----:B--2---:R-:W-:-:S04]  /*00a0*/  IMAD R24, R23, UR4, RZ ;  /* 0x0000000417187c24 */ /* 0x004fc8000f8e02ff */
[----:B---3--:R-:W-:-:S08]  /*00b0*/  IMAD.WIDE R2, R24, 0x4, R2 ;  /* 0x0000000418027825 */ /* 0x008fd000078e0202 */
[----:B-1----:R-:W-:Y:S05]  /*00c0*/  @P0 BRA `(.L_x_40) ;  /* 0x0000000000200947 */ /* 0x002fea0003800000 */
[----:B------:R-:W-:Y:S02]  /*00d0*/  IMAD.MOV.U32 R6, RZ, RZ, -0x800000 ;  /* 0xff800000ff067424 */ /* 0x000fe400078e00ff */
[----:B------:R-:W-:-:S07]  /*00e0*/  IMAD.MOV.U32 R0, RZ, RZ, R20 ;  /* 0x000000ffff007224 */ /* 0x000fce00078e0014 */
.L_x_41:
[----:B------:R-:W-:-:S06]  /*00f0*/  IMAD.WIDE R4, R0, 0x4, R2 ;  /* 0x0000000400047825 */ /* 0x000fcc00078e0202 */
[----:B------:R-:W2:Y:S01]  /*0100*/  LDG.E R5, desc[UR8][R4.64] ;  /* 0x0000000804057981 */ /* 0x000ea2000c1e1900 */
[----:B----4-:R-:W-:-:S05]  /*0110*/  IMAD.IADD R0, R21, 0x1, R0 ;  /* 0x0000000115007824 */ /* 0x010fca00078e0200 */
[----:B------:R-:W-:Y:S02]  /*0120*/  ISETP.GE.AND P0, PT, R0, R23, PT ;  /* 0x000000170000720c */ /* 0x000fe40003f06270 */
[----:B--2---:R-:W-:-:S11]  /*0130*/  FMNMX R6, R5, R6, !PT ;  /* 0x0000000605067209 */ /* 0x004fd60007800000 */
[----:B------:R-:W-:Y:S05]  /*0140*/  @!P0 BRA `(.L_x_41) ;  /* 0xfffffffc00e88947 */ /* 0x000fea000383ffff */
.L_x_40:
[----:B------:R-:W-:Y:S05]  /*0150*/  BSYNC.RECONVERGENT B0 ;  /* 0x0000000000007941 */ /* 0x000fea0003800200 */
.L_x_39:
[----:B------:R-:W0:Y:S01]  /*0160*/  SHFL.DOWN PT, R5, R6, 0x10, 0x1f ;  /* 0x0a001f0006057f89 */ /* 0x000e2200000e0000 */
[----:B------:R-:W-:Y:S01]  /*0170*/  ISETP.NE.AND P1, PT, R20, RZ, PT ;  /* 0x000000ff1400720c */ /* 0x000fe20003f25270 */
[----:B------:R-:W-:Y:S01]  /*0180*/  BSSY.RECONVERGENT B0, `(.L_x_42) ;  /* 0x0000063000007945 */ /* 0x000fe20003800200 */
[----:B------:R-:W-:Y:S02]  /*0190*/  SHF.R.U32.HI R22, RZ, 0x5, R20 ;  /* 0x00000005ff167819 */ /* 0x000fe40000011614 */
[----:B0-----:R-:W-:-:S05]  /*01a0*/  FMNMX R5, R5, R6, !PT ;  /* 0x0000000605057209 */ /* 0x001fca0007800000 */
[----:B------:R-:W0:Y:S02]  /*01b0*/  SHFL.DOWN PT, R0, R5, 0x8, 0x1f ;  /* 0x09001f0005007f89 */ /* 0x000e2400000e0000 */
[----:B0-----:R-:W-:Y:S02]  /*01c0*/  FMNMX R4, R5, R0, !PT ;  /* 0x0000000005047209 */ /* 0x001fe40007800000 */
[----:B------:R-:W-:-:S03]  /*01d0*/  LOP3.LUT R0, R20, 0x1f, RZ, 0xc0, !PT ;  /* 0x0000001f14007812 */ /* 0x000fc600078ec0ff */
[----:B------:R-:W0:Y:S01]  /*01e0*/  SHFL.DOWN PT, R7, R4, 0x4, 0x1f ;  /* 0x08801f0004077f89 */ /* 0x000e2200000e0000 */
[----:B------:R-:W-:-:S13]  /*01f0*/  ISETP.NE.AND P0, PT, R0, RZ, PT ;  /* 0x000000ff0000720c */ /* 0x000fda0003f05270 */
[----:B------:R-:W1:Y:S01]  /*0200*/  @!P0 S2R R11, SR_CgaCtaId ;  /* 0x00000000000b8919 */ /* 0x000e620000008800 */
[----:B------:R-:W-:Y:S02]  /*0210*/  @!P0 MOV R0, 0x400 ;  /* 0x0000040000008802 */ /* 0x000fe40000000f00 */
[----:B0-----:R-:W-:-:S05]  /*0220*/  FMNMX R7, R4, R7, !PT ;  /* 0x0000000704077209 */ /* 0x001fca0007800000 */
[----:B------:R-:W0:Y:S01]  /*0230*/  SHFL.DOWN PT, R8, R7, 0x2, 0x1f ;  /* 0x08401f0007087f89 */ /* 0x000e2200000e0000 */
[----:B-1----:R-:W-:Y:S02]  /*0240*/  @!P0 LEA R5, R11, R0, 0x18 ;  /* 0x000000000b058211 */ /* 0x002fe400078ec0ff */
[----:B----4-:R-:W-:-:S03]  /*0250*/  SHF.R.U32.HI R0, RZ, 0x5, R21 ;  /* 0x00000005ff007819 */ /* 0x010fc60000011615 */
[----:B------:R-:W-:Y:S01]  /*0260*/  @!P0 IMAD R5, R22, 0x4, R5 ;  /* 0x0000000416058824 */ /* 0x000fe200078e0205 */
        /* <DEDUP_REMOVED lines=12> */
[C---:B0-----:R-:W-:Y:S01]  /*0330*/  IADD3 R4, PT, PT, R0.reuse, -0x2, RZ ;  /* 0xfffffffe00047810 */ /* 0x041fe20007ffe0ff */
[----:B------:R-:W-:Y:S01]  /*0340*/  VIADD R25, R0, 0xffffffff ;  /* 0xffffffff00197836 */ /* 0x000fe20000000000 */
[----:B------:R-:W-:Y:S02]  /*0350*/  UMOV UR4, 0x1 ;  /* 0x0000000100047882 */ /* 0x000fe40000000000 */
[----:B------:R-:W-:Y:S02]  /*0360*/  ISETP.GE.U32.AND P1, PT, R4, 0xf, PT ;  /* 0x0000000f0400780c */ /* 0x000fe40003f26070 */
[----:B------:R-:W-:-:S11]  /*0370*/  LOP3.LUT R27, R25, 0xf, RZ, 0xc0, !PT ;  /* 0x0000000f191b7812 */ /* 0x000fd600078ec0ff */
[----:B------:R-:W-:Y:S05]  /*0380*/  @!P1 BRA `(.L_x_45) ;  /* 0x00000000005c9947 */ /* 0x000fea0003800000 */
[----:B------:R-:W-:Y:S01]  /*0390*/  LOP3.LUT R26, R25, 0xfffffff0, RZ, 0xc0, !PT ;  /* 0xfffffff0191a7812 */ /* 0x000fe200078ec0ff */
[----:B------:R-:W-:Y:S01]  /*03a0*/  UIADD3 UR6, UPT, UPT, UR5, 0x20, URZ ;  /* 0x0000002005067890 */ /* 0x000fe2000fffe0ff */
[----:B------:R-:W-:-:S03]  /*03b0*/  UMOV UR4, URZ ;  /* 0x000000ff00047c82 */ /* 0x000fc60008000000 */
[----:B------:R-:W-:-:S08]  /*03c0*/  IMAD.MOV R26, RZ, RZ, -R26 ;  /* 0x000000ffff1a7224 */ /* 0x000fd000078e0a1a */
.L_x_46:
[----:B------:R-:W1:Y:S01]  /*03d0*/  LDS.128 R4, [UR6+-0x20] ;  /* 0xffffe006ff047984 */ /* 0x000e620008000c00 */
[----:B------:R-:W-:Y:S01]  /*03e0*/  VIADD R26, R26, 0x10 ;  /* 0x000000101a1a7836 */ /* 0x000fe20000000000 */
[----:B------:R-:W-:Y:S02]  /*03f0*/  UIADD3 UR4, UPT, UPT, UR4, 0x10, URZ ;  /* 0x0000001004047890 */ /* 0x000fe4000fffe0ff */
[----:B------:R-:W0:Y:S02]  /*0400*/  LDS.128 R8, [UR6+-0x10] ;  /* 0xfffff006ff087984 */ /* 0x000e240008000c00 */
[----:B------:R-:W-:Y:S02]  /*0410*/  ISETP.NE.AND P1, PT, R26, RZ, PT ;  /* 0x000000ff1a00720c */ /* 0x000fe40003f25270 */
[----:B------:R-:W2:Y:S04]  /*0420*/  LDS.128 R12, [UR6] ;  /* 0x00000006ff0c7984 */ /* 0x000ea80008000c00 */
[----:B------:R-:W-:Y:S01]  /*0430*/  LDS R4, [UR6+0x20] ;  /* 0x00002006ff047984 */ /* 0x000fe20008000800 */
[----:B-1----:R-:W-:-:S03]  /*0440*/  FMNMX3 R5, R19, R5, R6, !PT ;  /* 0x0000000513057276 */ /* 0x002fc60007800006 */
[----:B------:R-:W1:Y:S01]  /*0450*/  LDS.128 R16, [UR6+0x10] ;  /* 0x00001006ff107984 */ /* 0x000e620008000c00 */
[----:B------:R-:W-:Y:S01]  /*0460*/  UIADD3 UR6, UPT, UPT, UR6, 0x40, URZ ;  /* 0x0000004006067890 */ /* 0x000fe2000fffe0ff */
[----:B0-----:R-:W-:-:S04]  /*0470*/  FMNMX3 R5, R5, R7, R8, !PT ;  /* 0x0000000705057276 */ /* 0x001fc80007800008 */
[----:B------:R-:W-:-:S04]  /*0480*/  FMNMX3 R5, R5, R9, R10, !PT ;  /* 0x0000000905057276 */ /* 0x000fc8000780000a */
[----:B--2---:R-:W-:-:S04]  /*0490*/  FMNMX3 R5, R5, R11, R12, !PT ;  /* 0x0000000b05057276 */ /* 0x004fc8000780000c */
[----:B------:R-:W-:-:S04]  /*04a0*/  FMNMX3 R5, R5, R13, R14, !PT ;  /* 0x0000000d05057276 */ /* 0x000fc8000780000e */
[----:B-1----:R-:W-:-:S04]  /*04b0*/  FMNMX3 R5, R5, R15, R16, !PT ;  /* 0x0000000f05057276 */ /* 0x002fc80007800010 */
[----:B------:R-:W-:-:S04]  /*04c0*/  FMNMX3 R5, R5, R17, R18, !PT ;  /* 0x0000001105057276 */ /* 0x000fc80007800012 */
[----:B------:R-:W-:Y:S01]  /*04d0*/  FMNMX3 R19, R5, R19, R4, !PT ;  /* 0x0000001305137276 */ /* 0x000fe20007800004 */
[----:B------:R-:W-:Y:S06]  /*04e0*/  @P1 BRA `(.L_x_46) ;  /* 0xfffffffc00b81947 */ /* 0x000fec000383ffff */
[----:B------:R-:W-:-:S12]  /*04f0*/  UIADD3 UR4, UPT, UPT, UR4, 0x1, URZ ;  /* 0x0000000104047890 */ /* 0x000fd8000fffe0ff */
.L_x_45:
        /* <DEDUP_REMOVED lines=20> */
.L_x_47:
        /* <DEDUP_REMOVED lines=13> */
.L_x_48:
[----:B------:R-:W-:Y:S05]  /*0710*/  @!P2 BRA `(.L_x_44) ;  /* 0x000000000020a947 */ /* 0x000fea0003800000 */
[----:B------:R-:W-:Y:S01]  /*0720*/  IMAD.MOV R25, RZ, RZ, -R25 ;  /* 0x000000ffff197224 */ /* 0x000fe200078e0a19 */
[----:B------:R-:W-:-:S12]  /*0730*/  ULEA UR4, UR4, UR5, 0x2 ;  /* 0x0000000504047291 */ /* 0x000fd8000f8e10ff */
.L_x_49:
[----:B------:R-:W1:Y:S01]  /*0740*/  LDS R4, [UR4] ;  /* 0x00000004ff047984 */ /* 0x000e620008000800 */
[----:B------:R-:W-:Y:S01]  /*0750*/  IADD3 R25, PT, PT, R25, 0x1, RZ ;  /* 0x0000000119197810 */ /* 0x000fe20007ffe0ff */
[----:B------:R-:W-:-:S03]  /*0760*/  UIADD3 UR4, UPT, UPT, UR4, 0x4, URZ ;  /* 0x0000000404047890 */ /* 0x000fc6000fffe0ff */
[----:B------:R-:W-:Y:S02]  /*0770*/  ISETP.NE.AND P1, PT, R25, RZ, PT ;  /* 0x000000ff1900720c */ /* 0x000fe40003f25270 */
[----:B-1----:R-:W-:-:S11]  /*0780*/  FMNMX R19, R4, R19, !PT ;  /* 0x0000001304137209 */ /* 0x002fd60007800000 */
[----:B------:R-:W-:Y:S05]  /*0790*/  @P1 BRA `(.L_x_49) ;  /* 0xfffffffc00e81947 */ /* 0x000fea000383ffff */
.L_x_44:
[----:B-1----:R1:W-:Y:S02]  /*07a0*/  STS [UR5], R19 ;  /* 0x00000013ff007988 */ /* 0x0023e40008000805 */
.L_x_43:
[----:B------:R-:W-:Y:S05]  /*07b0*/  BSYNC.RECONVERGENT B0 ;  /* 0x0000000000007941 */ /* 0x000fea0003800200 */
.L_x_42:
[----:B0-----:R-:W0:Y:S08]  /*07c0*/  LDC.64 R4, c[0x0][0x380] ;  /* 0x0000e000ff047b82 */ /* 0x001e300000000a00 */
[----:B------:R-:W-:Y:S01]  /*07d0*/  BAR.SYNC.DEFER_BLOCKING 0x0 ;  /* 0x0000000000007b1d */ /* 0x000fe20000010000 */
[----:B------:R-:W-:Y:S01]  /*07e0*/  ISETP.GE.AND P1, PT, R20, R23, PT ;  /* 0x000000171400720c */ /* 0x000fe20003f26270 */
[----:B------:R-:W-:-:S04]  /*07f0*/  IMAD.MOV.U32 R6, RZ, RZ, RZ ;  /* 0x000000ffff067224 */ /* 0x000fc800078e00ff */
[----:B------:R-:W-:Y:S01]  /*0800*/  BSSY.RECONVERGENT B0, `(.L_x_50) ;  /* 0x0000024000007945 */ /* 0x000fe20003800200 */
[----:B0-----:R-:W-:-:S07]  /*0810*/  IMAD.WIDE R4, R24, 0x4, R4 ;  /* 0x0000000418047825 */ /* 0x001fce00078e0204 */
[----:B------:R-:W-:Y:S05]  /*0820*/  @P1 BRA `(.L_x_51) ;  /* 0x0000000000841947 */ /* 0x000fea0003800000 */
[----:B------:R-:W0:Y:S01]  /*0830*/  S2UR UR5, SR_CgaCtaId ;  /* 0x00000000000579c3 */ /* 0x000e220000008800 */
[----:B------:R-:W-:Y:S01]  /*0840*/  UMOV UR4, 0x400 ;  /* 0x0000040000047882 */ /* 0x000fe20000000000 */
[----:B------:R-:W-:Y:S01]  /*0850*/  BSSY.RECONVERGENT B1, `(.L_x_52) ;  /* 0x0000016000017945 */ /* 0x000fe20003800200 */
[----:B------:R-:W-:Y:S01]  /*0860*/  IMAD.MOV.U32 R9, RZ, RZ, R20 ;  /* 0x000000ffff097224 */ /* 0x000fe200078e0014 */
[----:B0-----:R-:W-:-:S09]  /*0870*/  ULEA UR4, UR5, UR4, 0x18 ;  /* 0x0000000405047291 */ /* 0x001fd2000f8ec0ff */
[----:B------:R-:W0:Y:S03]  /*0880*/  LDS R8, [UR4] ;  /* 0x00000004ff087984 */ /* 0x000e260008000800 */
.L_x_53:
[----:B--2---:R-:W-:-:S06]  /*0890*/  IMAD.WIDE R6, R9, 0x4, R2 ;  /* 0x0000000409067825 */ /* 0x004fcc00078e0202 */
[----:B------:R-:W0:Y:S01]  /*08a0*/  LDG.E R7, desc[UR8][R6.64] ;  /* 0x0000000806077981 */ /* 0x000e22000c1e1900 */
[----:B------:R-:W-:Y:S02]  /*08b0*/  IMAD.MOV.U32 R11, RZ, RZ, 0x3bbb989d ;  /* 0x3bbb989dff0b7424 */ /* 0x000fe400078e00ff */
[----:B------:R-:W-:Y:S02]  /*08c0*/  IMAD.MOV.U32 R12, RZ, RZ, 0x437c0000 ;  /* 0x437c0000ff0c7424 */ /* 0x000fe400078e00ff */
[----:B0-----:R-:W-:Y:S01]  /*08d0*/  FADD R10, -R8, R7 ;  /* 0x00000007080a7221 */ /* 0x001fe20000000100 */
[----:B------:R-:W-:-:S04]  /*08e0*/  IMAD.WIDE R6, R9, 0x4, R4 ;  /* 0x0000000409067825 */ /* 0x000fc800078e0204 */
[----:B------:R-:W-:Y:S01]  /*08f0*/  FFMA.SAT R11, R10, R11, 0.5 ;  /* 0x3f0000000a0b7423 */ /* 0x000fe2000000200b */
[----:B------:R-:W-:-:S03]  /*0900*/  IMAD.IADD R9, R21, 0x1, R9 ;  /* 0x0000000115097824 */ /* 0x000fc600078e0209 */
[----:B------:R-:W-:Y:S02]  /*0910*/  FFMA.RM R11, R11, R12, 12582913 ;  /* 0x4b4000010b0b7423 */ /* 0x000fe4000000400c */
[----:B------:R-:W-:Y:S02]  /*0920*/  ISETP.GE.AND P1, PT, R9, R23, PT ;  /* 0x000000170900720c */ /* 0x000fe40003f26270 */
[C---:B------:R-:W-:Y:S01]  /*0930*/  FADD R13, R11.reuse, -12583039 ;  /* 0xcb40007f0b0d7421 */ /* 0x040fe20000000000 */
[----:B------:R-:W-:-:S03]  /*0940*/  SHF.L.U32 R11, R11, 0x17, RZ ;  /* 0x000000170b0b7819 */ /* 0x000fc600000006ff */
[----:B------:R-:W-:-:S04]  /*0950*/  FFMA R13, R10, 1.4426950216293334961, -R13 ;  /* 0x3fb8aa3b0a0d7823 */ /* 0x000fc8000000080d */
[----:B------:R-:W-:-:S04]  /*0960*/  FFMA R13, R10, 1.925963033500011079e-08, R13 ;  /* 0x32a570600a0d7823 */ /* 0x000fc8000000000d */
[----:B------:R-:W0:Y:S02]  /*0970*/  MUFU.EX2 R10, R13 ;  /* 0x0000000d000a7308 */ /* 0x000e240000000800 */
[----:B0-----:R-:W-:-:S05]  /*0980*/  FMUL R11, R11, R10 ;  /* 0x0000000a0b0b7220 */ /* 0x001fca0000400000 */
[----:B------:R2:W-:Y:S01]  /*0990*/  STG.E desc[UR8][R6.64], R11 ;  /* 0x0000000b06007986 */ /* 0x0005e2000c101908 */
[----:B------:R-:W-:Y:S05]  /*09a0*/  @!P1 BRA `(.L_x_53) ;  /* 0xfffffffc00b89947 */ /* 0x000fea000383ffff */
[----:B------:R-:W-:Y:S05]  /*09b0*/  BSYNC.RECONVERGENT B1 ;  /* 0x0000000000017941 */ /* 0x000fea0003800200 */
.L_x_52:
[----:B--2---:R-:W-:Y:S02]  /*09c0*/  IMAD.MOV.U32 R6, RZ, RZ, RZ ;  /* 0x000000ffff067224 */ /* 0x004fe400078e00ff */
[----:B------:R-:W-:-:S07]  /*09d0*/  IMAD.MOV.U32 R8, RZ, RZ, R20 ;  /* 0x000000ffff087224 */ /* 0x000fce00078e0014 */
.L_x_54:
[----:B------:R-:W-:-:S06]  /*09e0*/  IMAD.WIDE R2, R8, 0x4, R4 ;  /* 0x0000000408027825 */ /* 0x000fcc00078e0204 */
[----:B------:R-:W2:Y:S01]  /*09f0*/  LDG.E R3, desc[UR8][R2.64] ;  /* 0x0000000802037981 */ /* 0x000ea2000c1e1900 */
[----:B------:R-:W-:-:S05]  /*0a00*/  IMAD.IADD R8, R21, 0x1, R8 ;  /* 0x0000000115087824 */ /* 0x000fca00078e0208 */
[----:B------:R-:W-:Y:S01]  /*0a10*/  ISETP.GE.AND P1, PT, R8, R23, PT ;  /* 0x000000170800720c */ /* 0x000fe20003f26270 */
[----:B--2---:R-:W-:-:S12]  /*0a20*/  FADD R6, R3, R6 ;  /* 0x0000000603067221 */ /* 0x004fd80000000000 */
[----:B------:R-:W-:Y:S05]  /*0a30*/  @!P1 BRA `(.L_x_54) ;  /* 0xfffffffc00e89947 */ /* 0x000fea000383ffff */
.L_x_51:
[----:B------:R-:W-:Y:S05]  /*0a40*/  BSYNC.RECONVERGENT B0 ;  /* 0x0000000000007941 */ /* 0x000fea0003800200 */
.L_x_50:
[----:B------:R-:W0:Y:S01]  /*0a50*/  SHFL.DOWN PT, R3, R6, 0x10, 0x1f ;  /* 0x0a001f0006037f89 */ /* 0x000e2200000e0000 */
[----:B------:R-:W2:Y:S01]  /*0a60*/  S2UR UR5, SR_CgaCtaId ;  /* 0x00000000000579c3 */ /* 0x000ea20000008800 */
[----:B------:R-:W-:Y:S01]  /*0a70*/  UMOV UR4, 0x400 ;  /* 0x0000040000047882 */ /* 0x000fe20000000000 */
[----:B------:R-:W-:Y:S01]  /*0a80*/  BSSY.RECONVERGENT B0, `(.L_x_55) ;  /* 0x0000077000007945 */ /* 0x000fe20003800200 */
[----:B0-----:R-:W-:Y:S01]  /*0a90*/  FADD R3, R3, R6 ;  /* 0x0000000603037221 */ /* 0x001fe20000000000 */
[----:B--2---:R-:W-:-:S04]  /*0aa0*/  ULEA UR4, UR5, UR4, 0x18 ;  /* 0x0000000405047291 */ /* 0x004fc8000f8ec0ff */
[----:B------:R-:W0:Y:S02]  /*0ab0*/  SHFL.DOWN PT, R2, R3, 0x8, 0x1f ;  /* 0x09001f0003027f89 */ /* 0x000e2400000e0000 */
[----:B0-----:R-:W-:-:S05]  /*0ac0*/  FADD R7, R3, R2 ;  /* 0x0000000203077221 */ /* 0x001fca0000000000 */
[----:B------:R-:W0:Y:S02]  /*0ad0*/  SHFL.DOWN PT, R2, R7, 0x4, 0x1f ;  /* 0x08801f0007027f89 */ /* 0x000e2400000e0000 */
[----:B0-----:R-:W-:Y:S01]  /*0ae0*/  FADD R8, R7, R2 ;  /* 0x0000000207087221 */ /* 0x001fe20000000000 */
[----:B------:R-:W-:-:S04]  /*0af0*/  SHF.L.U32 R2, R0, 0x2, RZ ;  /* 0x0000000200027819 */ /* 0x000fc800000006ff */
[----:B------:R-:W0:Y:S01]  /*0b00*/  SHFL.DOWN PT, R9, R8, 0x2, 0x1f ;  /* 0x08401f0008097f89 */ /* 0x000e2200000e0000 */
[----:B------:R-:W-:-:S04]  /*0b10*/  VIADD R3, R2, UR4 ;  /* 0x0000000402037c36 */ /* 0x000fc80008000000 */
[----:B------:R-:W-:Y:S02]  /*0b20*/  @!P0 IMAD R22, R22, 0x4, R3 ;  /* 0x0000000416168824 */ /* 0x000fe400078e0203 */
[----:B0-----:R-:W-:-:S05]  /*0b30*/  FADD R9, R8, R9 ;  /* 0x0000000908097221 */ /* 0x001fca0000000000 */
[----:B------:R-:W0:Y:S02]  /*0b40*/  SHFL.DOWN PT, R10, R9, 0x1, 0x1f ;  /* 0x08201f00090a7f89 */ /* 0x000e2400000e0000 */
[----:B0-----:R-:W-:-:S05]  /*0b50*/  FADD R7, R9, R10 ;  /* 0x0000000a09077221 */ /* 0x001fca0000000000 */
[----:B------:R0:W-:Y:S01]  /*0b60*/  @!P0 STS [R22], R7 ;  /* 0x0000000716008388 */ /* 0x0001e20000000800 */
[----:B------:R-:W-:Y:S01]  /*0b70*/  BAR.SYNC.DEFER_BLOCKING 0x0 ;  /* 0x0000000000007b1d */ /* 0x000fe20000010000 */
[----:B------:R-:W-:-:S13]  /*0b80*/  ISETP.NE.AND P0, PT, R20, RZ, PT ;  /* 0x000000ff1400720c */ /* 0x000fda0003f05270 */
[----:B0-----:R-:W-:Y:S05]  /*0b90*/  @P0 BRA `(.L_x_56) ;  /* 0x0000000400940947 */ /* 0x001fea0003800000 */
[----:B------:R0:W2:Y:S01]  /*0ba0*/  LDS R15, [R2+UR4] ;  /* 0x00000004020f7984 */ /* 0x0000a20008000800 */
[----:B------:R-:W-:-:S13]  /*0bb0*/  ISETP.GE.U32.AND P0, PT, R21, 0x40, PT ;  /* 0x000000401500780c */ /* 0x000fda0003f06070 */
[----:B0-----:R-:W-:Y:S05]  /*0bc0*/  @!P0 BRA `(.L_x_57) ;  /* 0x0000000400848947 */ /* 0x001fea0003800000 */
[C---:B------:R-:W-:Y:S02]  /*0bd0*/  VIADD R6, R0.reuse, 0xfffffffe ;  /* 0xfffffffe00067836 */ /* 0x040fe40000000000 */
[----:B------:R-:W-:-:S03]  /*0be0*/  VIADD R0, R0, 0xffffffff ;  /* 0xffffffff00007836 */ /* 0x000fc60000000000 */
[----:B------:R-:W-:Y:S01]  /*0bf0*/  ISETP.GE.U32.AND P0, PT, R6, 0xf, PT ;  /* 0x0000000f0600780c */ /* 0x000fe20003f06070 */
[----:B------:R-:W-:Y:S01]  /*0c00*/  HFMA2 R6, -RZ, RZ, 0, 5.9604644775390625e-08 ;  /* 0x00000001ff067431 */ /* 0x000fe200000001ff */
[----:B-1----:R-:W-:-:S11]  /*0c10*/  LOP3.LUT R19, R0, 0xf, RZ, 0xc0, !PT ;  /* 0x0000000f00137812 */ /* 0x002fd600078ec0ff */
[----:B------:R-:W-:Y:S05]  /*0c20*/  @!P0 BRA `(.L_x_58) ;  /* 0x0000000000a88947 */ /* 0x000fea0003800000 */
[----:B------:R-:W-:Y:S01]  /*0c30*/  LOP3.LUT R8, R0, 0xfffffff0, RZ, 0xc0, !PT ;  /* 0xfffffff000087812 */ /* 0x000fe200078ec0ff */
[----:B------:R-:W-:Y:S02]  /*0c40*/  VIADD R6, R3, 0x20 ;  /* 0x0000002003067836 */ /* 0x000fe40000000000 */
[----:B------:R-:W-:Y:S02]  /*0c50*/  IMAD.MOV.U32 R7, RZ, RZ, RZ ;  /* 0x000000ffff077224 */ /* 0x000fe400078e00ff */
[----:B------:R-:W-:-:S07]  /*0c60*/  IMAD.MOV R8, RZ, RZ, -R8 ;  /* 0x000000ffff087224 */ /* 0x000fce00078e0a08 */
.L_x_59:
[----:B------:R-:W2:Y:S01]  /*0c70*/  LDS R16, [R6+-0x1c] ;  /* 0xffffe40006107984 */ /* 0x000ea20000000800 */
[----:B------:R-:W-:Y:S01]  /*0c80*/  VIADD R8, R8, 0x10 ;  /* 0x0000001008087836 */ /* 0x000fe20000000000 */
[----:B------:R-:W-:Y:S02]  /*0c90*/  IADD3 R7, PT, PT, R7, 0x10, RZ ;  /* 0x0000001007077810 */ /* 0x000fe40007ffe0ff */
[----:B------:R-:W0:Y:S02]  /*0ca0*/  LDS R17, [R6+-0x18] ;  /* 0xffffe80006117984 */ /* 0x000e240000000800 */
[----:B------:R-:W-:Y:S02]  /*0cb0*/  ISETP.NE.AND P0, PT, R8, RZ, PT ;  /* 0x000000ff0800720c */ /* 0x000fe40003f05270 */
[----:B------:R-:W1:Y:S04]  /*0cc0*/  LDS R18, [R6+-0x14] ;  /* 0xffffec0006127984 */ /* 0x000e680000000800 */
[----:B------:R-:W3:Y:S04]  /*0cd0*/  LDS R25, [R6+-0x10] ;  /* 0xfffff00006197984 */ /* 0x000ee80000000800 */
[----:B------:R-:W4:Y:S04]  /*0ce0*/  LDS R14, [R6+-0xc] ;  /* 0xfffff400060e7984 */ /* 0x000f280000000800 */
[----:B------:R-:W5:Y:S04]  /*0cf0*/  LDS R13, [R6+-0x8] ;  /* 0xfffff800060d7984 */ /* 0x000f680000000800 */
[----:B------:R-:W5:Y:S04]  /*0d00*/  LDS R9, [R6+-0x4] ;  /* 0xfffffc0006097984 */ /* 0x000f680000000800 */
[----:B------:R-:W5:Y:S04]  /*0d10*/  LDS R10, [R6] ;  /* 0x00000000060a7984 */ /* 0x000f680000000800 */
[----:B------:R-:W5:Y:S04]  /*0d20*/  LDS R11, [R6+0x4] ;  /* 0x00000400060b7984 */ /* 0x000f680000000800 */
[----:B------:R-:W5:Y:S01]  /*0d30*/  LDS R12, [R6+0x8] ;  /* 0x00000800060c7984 */ /* 0x000f620000000800 */
[----:B--2---:R-:W-:-:S03]  /*0d40*/  FADD R16, R16, R15 ;  /* 0x0000000f10107221 */ /* 0x004fc60000000000 */
[----:B------:R-:W2:Y:S01]  /*0d50*/  LDS R15, [R6+0xc] ;  /* 0x00000c00060f7984 */ /* 0x000ea20000000800 */
[----:B0-----:R-:W-:-:S03]  /*0d60*/  FADD R17, R16, R17 ;  /* 0x0000001110117221 */ /* 0x001fc60000000000 */
[----:B------:R-:W0:Y:S01]  /*0d70*/  LDS R16, [R6+0x10] ;  /* 0x0000100006107984 */ /* 0x000e220000000800 */
[----:B-1----:R-:W-:-:S03]  /*0d80*/  FADD R18, R17, R18 ;  /* 0x0000001211127221 */ /* 0x002fc60000000000 */
[----:B------:R-:W1:Y:S01]  /*0d90*/  LDS R17, [R6+0x14] ;  /* 0x0000140006117984 */ /* 0x000e620000000800 */
[----:B---3--:R-:W-:-:S03]  /*0da0*/  FADD R25, R18, R25 ;  /* 0x0000001912197221 */ /* 0x008fc60000000000 */
[----:B------:R-:W3:Y:S01]  /*0db0*/  LDS R18, [R6+0x18] ;  /* 0x0000180006127984 */ /* 0x000ee20000000800 */
[----:B----4-:R-:W-:-:S03]  /*0dc0*/  FADD R22, R25, R14 ;  /* 0x0000000e19167221 */ /* 0x010fc60000000000 */
[----:B------:R-:W4:Y:S01]  /*0dd0*/  LDS R14, [R6+0x1c] ;  /* 0x00001c00060e7984 */ /* 0x000f220000000800 */
[----:B-----5:R-:W-:-:S03]  /*0de0*/  FADD R22, R22, R13 ;  /* 0x0000000d16167221 */ /* 0x020fc60000000000 */
[----:B------:R5:W4:Y:S01]  /*0df0*/  LDS R13, [R6+0x20] ;  /* 0x00002000060d7984 */ /* 0x000b220000000800 */
[----:B------:R-:W-:-:S04]  /*0e00*/  FADD R9, R22, R9 ;  /* 0x0000000916097221 */ /* 0x000fc80000000000 */
[----:B------:R-:W-:Y:S01]  /*0e10*/  FADD R10, R9, R10 ;  /* 0x0000000a090a7221 */ /* 0x000fe20000000000 */
[----:B-----5:R-:W-:-:S03]  /*0e20*/  VIADD R6, R6, 0x40 ;  /* 0x0000004006067836 */ /* 0x020fc60000000000 */
[----:B------:R-:W-:-:S04]  /*0e30*/  FADD R11, R10, R11 ;  /* 0x0000000b0a0b7221 */ /* 0x000fc80000000000 */
[----:B------:R-:W-:-:S04]  /*0e40*/  FADD R12, R11, R12 ;  /* 0x0000000c0b0c7221 */ /* 0x000fc80000000000 */
[----:B--2---:R-:W-:-:S04]  /*0e50*/  FADD R15, R12, R15 ;  /* 0x0000000f0c0f7221 */ /* 0x004fc80000000000 */
[----:B0-----:R-:W-:-:S04]  /*0e60*/  FADD R16, R15, R16 ;  /* 0x000000100f107221 */ /* 0x001fc80000000000 */
[----:B-1----:R-:W-:-:S04]  /*0e70*/  FADD R17, R16, R17 ;  /* 0x0000001110117221 */ /* 0x002fc80000000000 */
[----:B---3--:R-:W-:-:S04]  /*0e80*/  FADD R17, R17, R18 ;  /* 0x0000001211117221 */ /* 0x008fc80000000000 */
[----:B----4-:R-:W-:-:S04]  /*0e90*/  FADD R14, R17, R14 ;  /* 0x0000000e110e7221 */ /* 0x010fc80000000000 */
[----:B------:R-:W-:Y:S01]  /*0ea0*/  FADD R15, R14, R13 ;  /* 0x0000000d0e0f7221 */ /* 0x000fe20000000000 */
[----:B------:R-:W-:Y:S06]  /*0eb0*/  @P0 BRA `(.L_x_59) ;  /* 0xfffffffc006c0947 */ /* 0x000fec000383ffff */
[----:B------:R-:W-:-:S07]  /*0ec0*/  VIADD R6, R7, 0x1 ;  /* 0x0000000107067836 */ /* 0x000fce0000000000 */
.L_x_58:
        /* <DEDUP_REMOVED lines=10> */
[----:B------:R-:W1:Y:S04]  /*0f70*/  LDS R11, [R7+0x8] ;  /* 0x00000800070b7984 */ /* 0x000e680000000800 */
[----:B------:R-:W3:Y:S04]  /*0f80*/  LDS R13, [R7+0xc] ;  /* 0x00000c00070d7984 */ /* 0x000ee80000000800 */
[----:B------:R-:W4:Y:S04]  /*0f90*/  LDS R17, [R7+0x10] ;  /* 0x0000100007117984 */ /* 0x000f280000000800 */
[----:B------:R-:W5:Y:S04]  /*0fa0*/  LDS R19, [R7+0x14] ;  /* 0x0000140007137984 */ /* 0x000f680000000800 */
[----:B------:R-:W5:Y:S04]  /*0fb0*/  LDS R25, [R7+0x18] ;  /* 0x0000180007197984 */ /* 0x000f680000000800 */
[----:B------:R-:W5:Y:S01]  /*0fc0*/  LDS R27, [R7+0x1c] ;  /* 0x00001c00071b7984 */ /* 0x000f620000000800 */
[----:B--2---:R-:W-:-:S04]  /*0fd0*/  FADD R8, R15, R8 ;  /* 0x000000080f087221 */ /* 0x004fc80000000000 */
[----:B0-----:R-:W-:-:S04]  /*0fe0*/  FADD R8, R8, R9 ;  /* 0x0000000908087221 */ /* 0x001fc80000000000 */
[----:B-1----:R-:W-:-:S04]  /*0ff0*/  FADD R8, R8, R11 ;  /* 0x0000000b08087221 */ /* 0x002fc80000000000 */
[----:B---3--:R-:W-:-:S04]  /*1000*/  FADD R8, R8, R13 ;  /* 0x0000000d08087221 */ /* 0x008fc80000000000 */
[----:B----4-:R-:W-:-:S04]  /*1010*/  FADD R8, R8, R17 ;  /* 0x0000001108087221 */ /* 0x010fc80000000000 */
[----:B-----5:R-:W-:-:S04]  /*1020*/  FADD R8, R8, R19 ;  /* 0x0000001308087221 */ /* 0x020fc80000000000 */
[----:B------:R-:W-:-:S04]  /*1030*/  FADD R8, R8, R25 ;  /* 0x0000001908087221 */ /* 0x000fc80000000000 */
[----:B------:R-:W-:-:S07]  /*1040*/  FADD R15, R8, R27 ;  /* 0x0000001b080f7221 */ /* 0x000fce0000000000 */
.L_x_60:
[----:B------:R-:W-:Y:S05]  /*1050*/  @!P1 BRA `(.L_x_57) ;  /* 0x0000000000609947 */ /* 0x000fea0003800000 */
[----:B------:R-:W-:Y:S02]  /*1060*/  ISETP.GE.U32.AND P0, PT, R10, 0x4, PT ;  /* 0x000000040a00780c */ /* 0x000fe40003f06070 */
[----:B------:R-:W-:-:S04]  /*1070*/  LOP3.LUT R0, R0, 0x3, RZ, 0xc0, !PT ;  /* 0x0000000300007812 */ /* 0x000fc800078ec0ff */
[----:B------:R-:W-:-:S07]  /*1080*/  ISETP.NE.AND P1, PT, R0, RZ, PT ;  /* 0x000000ff0000720c */ /* 0x000fce0003f25270 */
[----:B------:R-:W-:Y:S06]  /*1090*/  @!P0 BRA `(.L_x_61) ;  /* 0x0000000000288947 */ /* 0x000fec0003800000 */
[C---:B------:R-:W-:Y:S01]  /*10a0*/  LEA R3, R6.reuse, R3, 0x2 ;  /* 0x0000000306037211 */ /* 0x040fe200078e10ff */
[----:B------:R-:W-:-:S04]  /*10b0*/  VIADD R6, R6, 0x4 ;  /* 0x0000000406067836 */ /* 0x000fc80000000000 */
[----:B------:R-:W2:Y:S04]  /*10c0*/  LDS R8, [R3] ;  /* 0x0000000003087984 */ /* 0x000ea80000000800 */
[----:B------:R-:W0:Y:S04]  /*10d0*/  LDS R7, [R3+0x4] ;  /* 0x0000040003077984 */ /* 0x000e280000000800 */
[----:B------:R-:W1:Y:S04]  /*10e0*/  LDS R10, [R3+0x8] ;  /* 0x00000800030a7984 */ /* 0x000e680000000800 */
[----:B------:R-:W3:Y:S01]  /*10f0*/  LDS R12, [R3+0xc] ;  /* 0x00000c00030c7984 */ /* 0x000ee20000000800 */
[----:B--2---:R-:W-:-:S04]  /*1100*/  FADD R8, R15, R8 ;  /* 0x000000080f087221 */ /* 0x004fc80000000000 */
[----:B0-----:R-:W-:-:S04]  /*1110*/  FADD R7, R8, R7 ;  /* 0x0000000708077221 */ /* 0x001fc80000000000 */
[----:B-1----:R-:W-:-:S04]  /*1120*/  FADD R7, R7, R10 ;  /* 0x0000000a07077221 */ /* 0x002fc80000000000 */
[----:B---3--:R-:W-:-:S07]  /*1130*/  FADD R15, R7, R12 ;  /* 0x0000000c070f7221 */ /* 0x008fce0000000000 */
.L_x_61:
[----:B------:R-:W-:Y:S05]  /*1140*/  @!P1 BRA `(.L_x_57) ;  /* 0x0000000000249947 */ /* 0x000fea0003800000 */
[----:B------:R-:W-:Y:S02]  /*1150*/  IMAD R6, R6, 0x4, R2 ;  /* 0x0000000406067824 */ /* 0x000fe400078e0202 */
[----:B------:R-:W-:Y:S02]  /*1160*/  IMAD.MOV R0, RZ, RZ, -R0 ;  /* 0x000000ffff007224 */ /* 0x000fe400078e0a00 */
[----:B------:R-:W-:-:S07]  /*1170*/  VIADD R6, R6, UR4 ;  /* 0x0000000406067c36 */ /* 0x000fce0008000000 */
.L_x_62:
[----:B------:R0:W2:Y:S01]  /*1180*/  LDS R8, [R6] ;  /* 0x0000000006087984 */ /* 0x0000a20000000800 */
[----:B------:R-:W-:-:S04]  /*1190*/  IADD3 R0, PT, PT, R0, 0x1, RZ ;  /* 0x0000000100007810 */ /* 0x000fc80007ffe0ff */
[----:B------:R-:W-:Y:S01]  /*11a0*/  ISETP.NE.AND P0, PT, R0, RZ, PT ;  /* 0x000000ff0000720c */ /* 0x000fe20003f05270 */
[----:B0-----:R-:W-:Y:S02]  /*11b0*/  VIADD R6, R6, 0x4 ;  /* 0x0000000406067836 */ /* 0x001fe40000000000 */
[----:B--2---:R-:W-:-:S10]  /*11c0*/  FADD R15, R8, R15 ;  /* 0x0000000f080f7221 */ /* 0x004fd40000000000 */
[----:B------:R-:W-:Y:S05]  /*11d0*/  @P0 BRA `(.L_x_62) ;  /* 0xfffffffc00e80947 */ /* 0x000fea000383ffff */
.L_x_57:
[----:B--2---:R0:W-:Y:S02]  /*11e0*/  STS [R2+UR4], R15 ;  /* 0x0000000f02007988 */ /* 0x0041e40008000804 */
.L_x_56:
[----:B------:R-:W-:Y:S05]  /*11f0*/  BSYNC.RECONVERGENT B0 ;  /* 0x0000000000007941 */ /* 0x000fea0003800200 */
.L_x_55:
[----:B------:R-:W-:Y:S01]  /*1200*/  BAR.SYNC.DEFER_BLOCKING 0x0 ;  /* 0x0000000000007b1d */ /* 0x000fe20000010000 */
[----:B------:R-:W-:-:S13]  /*1210*/  ISETP.GE.AND P0, PT, R20, R23, PT ;  /* 0x000000171400720c */ /* 0x000fda0003f06270 */
[----:B------:R-:W-:Y:S05]  /*1220*/  @P0 EXIT ;  /* 0x000000000000094d */ /* 0x000fea0003800000 */
[----:B------:R2:W3:Y:S01]  /*1230*/  LDS R3, [R2+UR4] ;  /* 0x0000000402037984 */ /* 0x0004e20008000800 */
[----:B------:R-:W4:Y:S02]  /*1240*/  LDCU UR4, c[0x0][0x394] ;  /* 0x00007280ff0477ac */ /* 0x000f240008000800 */
.L_x_65:
[----:B------:R-:W-:-:S05]  /*1250*/  IMAD.WIDE R6, R20, 0x4, R4 ;  /* 0x0000000414067825 */ /* 0x000fca00078e0204 */
[----:B------:R-:W5:Y:S01]  /*1260*/  LDG.E R0, desc[UR8][R6.64] ;  /* 0x0000000806007981 */ /* 0x000f62000c1e1900 */
[----:B0-23--:R-:W0:Y:S01]  /*1270*/  MUFU.RCP R2, R3 ;  /* 0x0000000300027308 */ /* 0x00de220000001000 */
[----:B------:R-:W-:Y:S01]  /*1280*/  BSSY.RECONVERGENT B0, `(.L_x_63) ;  /* 0x000000b000007945 */ /* 0x000fe20003800200 */
[----:B0-----:R-:W-:-:S04]  /*1290*/  FFMA R9, -R3, R2, 1 ;  /* 0x3f80000003097423 */ /* 0x001fc80000000102 */
[----:B------:R-:W-:Y:S02]  /*12a0*/  FFMA R9, R2, R9, R2 ;  /* 0x0000000902097223 */ /* 0x000fe40000000002 */
[----:B-----5:R-:W0:Y:S02]  /*12b0*/  FCHK P0, R0, R3 ;  /* 0x0000000300007302 */ /* 0x020e240000000000 */
[----:B------:R-:W-:-:S04]  /*12c0*/  FFMA R2, R0, R9, RZ ;  /* 0x0000000900027223 */ /* 0x000fc800000000ff */
[----:B------:R-:W-:-:S04]  /*12d0*/  FFMA R8, -R3, R2, R0 ;  /* 0x0000000203087223 */ /* 0x000fc80000000100 */
[----:B------:R-:W-:Y:S01]  /*12e0*/  FFMA R9, R9, R8, R2 ;  /* 0x0000000809097223 */ /* 0x000fe20000000002 */
[----:B0-----:R-:W-:Y:S06]  /*12f0*/  @!P0 BRA `(.L_x_64) ;  /* 0x00000000000c8947 */ /* 0x001fec0003800000 */
[----:B------:R-:W-:-:S07]  /*1300*/  MOV R2, 0x1320 ;  /* 0x0000132000027802 */ /* 0x000fce0000000f00 */
[----:B-1--4-:R-:W-:Y:S05]  /*1310*/  CALL.REL.NOINC `($__internal_1_$__cuda_sm3x_div_rn_noftz_f32_slowpath) ;  /* 0x00000000001c7944 */ /* 0x012fea0003c00000 */
[----:B------:R-:W-:-:S07]  /*1320*/  IMAD.MOV.U32 R9, RZ, RZ, R0 ;  /* 0x000000ffff097224 */ /* 0x000fce00078e0000 */
.L_x_64:
[----:B----4-:R-:W-:Y:S05]  /*1330*/  BSYNC.RECONVERGENT B0 ;  /* 0x0000000000007941 */ /* 0x010fea0003800200 */
.L_x_63:
[----:B------:R0:W-:Y:S01]  /*1340*/  STG.E desc[UR8][R6.64], R9 ;  /* 0x0000000906007986 */ /* 0x0001e2000c101908 */
[----:B------:R-:W-:-:S05]  /*1350*/  IMAD.IADD R20, R21, 0x1, R20 ;  /* 0x0000000115147824 */ /* 0x000fca00078e0214 */
[----:B------:R-:W-:-:S13]  /*1360*/  ISETP.GE.AND P0, PT, R20, UR4, PT ;  /* 0x0000000414007c0c */ /* 0x000fda000bf06270 */
[----:B0-----:R-:W-:Y:S05]  /*1370*/  @!P0 BRA `(.L_x_65) ;  /* 0xfffffffc00b48947 */ /* 0x001fea000383ffff */
[----:B------:R-:W-:Y:S05]  /*1380*/  EXIT ;  /* 0x000000000000794d */ /* 0x000fea0003800000 */
        .weak           $__internal_1_$__cuda_sm3x_div_rn_noftz_f32_slowpath
        .type           $__internal_1_$__cuda_sm3x_div_rn_noftz_f32_slowpath,@function
        .size           $__internal_1_$__cuda_sm3x_div_rn_noftz_f32_slowpath,(.L_x_119 - $__internal_1_$__cuda_sm3x_div_rn_noftz_f32_slowpath)
$__internal_1_$__cuda_sm3x_div_rn_noftz_f32_slowpath:
[--C-:B------:R-:W-:Y:S01]  /*1390*/  SHF.R.U32.HI R9, RZ, 0x17, R3.reuse ;  /* 0x00000017ff097819 */ /* 0x100fe20000011603 */
[----:B------:R-:W-:Y:S01]  /*13a0*/  BSSY.RECONVERGENT B1, `(.L_x_66) ;  /* 0x0000064000017945 */ /* 0x000fe20003800200 */
[--C-:B------:R-:W-:Y:S01]  /*13b0*/  SHF.R.U32.HI R8, RZ, 0x17, R0.reuse ;  /* 0x00000017ff087819 */ /* 0x100fe20000011600 */
[----:B------:R-:W-:Y:S01]  /*13c0*/  IMAD.MOV.U32 R10, RZ, RZ, R0 ;  /* 0x000000ffff0a7224 */ /* 0x000fe200078e0000 */
[----:B------:R-:W-:Y:S01]  /*13d0*/  LOP3.LUT R9, R9, 0xff, RZ, 0xc0, !PT ;  /* 0x000000ff09097812 */ /* 0x000fe200078ec0ff */
[----:B------:R-:W-:Y:S01]  /*13e0*/  IMAD.MOV.U32 R11, RZ, RZ, R3 ;  /* 0x000000ffff0b7224 */ /* 0x000fe200078e0003 */
[----:B------:R-:W-:-:S03]  /*13f0*/  LOP3.LUT R14, R8, 0xff, RZ, 0xc0, !PT ;  /* 0x000000ff080e7812 */ /* 0x000fc600078ec0ff */
[----:B------:R-:W-:Y:S01]  /*1400*/  VIADD R12, R9, 0xffffffff ;  /* 0xffffffff090c7836 */ /* 0x000fe20000000000 */
[----:B------:R-:W-:-:S04]  /*1410*/  IADD3 R13, PT, PT, R14, -0x1, RZ ;  /* 0xffffffff0e0d7810 */ /* 0x000fc80007ffe0ff */
        /* <DEDUP_REMOVED lines=22> */
[----:B------:R-:W-:Y:S01]  /*1580*/  @P0 IMAD.MOV.U32 R8, RZ, RZ, RZ ;  /* 0x000000ffff080224 */ /* 0x000fe200078e00ff */
[----:B------:R-:W-:Y:S01]  /*1590*/  @!P0 MOV R8, 0xffffffc0 ;  /* 0xffffffc000088802 */ /* 0x000fe20000000f00 */
[----:B------:R-:W-:Y:S01]  /*15a0*/  @!P0 FFMA R10, R0, 1.84467440737095516160e+19, RZ ;  /* 0x5f800000000a8823 */ /* 0x000fe200000000ff */
[----:B------:R-:W-:-:S03]  /*15b0*/  @!P1 FFMA R11, R3, 1.84467440737095516160e+19, RZ ;  /* 0x5f800000030b9823 */ /* 0x000fc600000000ff */
[----:B------:R-:W-:-:S07]  /*15c0*/  @!P1 VIADD R8, R8, 0x40 ;  /* 0x0000004008089836 */ /* 0x000fce0000000000 */
.L_x_67:
        /* <DEDUP_REMOVED lines=17> */
[----:B------:R-:W-:-:S04]  /*16e0*/  LOP3.LUT R9, R9, 0xff, RZ, 0xc0, !PT ;  /* 0x000000ff09097812 */ /* 0x000fc800078ec0ff */
[----:B------:R-:W-:-:S05]  /*16f0*/  IADD3 R12, PT, PT, R9, R11, RZ ;  /* 0x0000000b090c7210 */ /* 0x000fca0007ffe0ff */
        /* <DEDUP_REMOVED lines=11> */
[C---:B------:R-:W-:Y:S02]  /*17b0*/  VIADD R11, R12.reuse, 0x20 ;  /* 0x000000200c0b7836 */ /* 0x040fe40000000000 */
[CCC-:B------:R-:W-:Y:S01]  /*17c0*/  FFMA.RM R9, R17.reuse, R15.reuse, R14.reuse ;  /* 0x0000000f11097223 */ /* 0x1c0fe2000000400e */
[----:B------:R-:W-:Y:S02]  /*17d0*/  ISETP.NE.AND P2, PT, R12, RZ, PT ;  /* 0x000000ff0c00720c */ /* 0x000fe40003f45270 */
[----:B------:R-:W-:Y:S01]  /*17e0*/  LOP3.LUT R10, R8, 0x7fffff, RZ, 0xc0, !PT ;  /* 0x007fffff080a7812 */ /* 0x000fe200078ec0ff */
[----:B------:R-:W-:Y:S01]  /*17f0*/  FFMA.RP R8, R17, R15, R14 ;  /* 0x0000000f11087223 */ /* 0x000fe2000000800e */
[----:B------:R-:W-:Y:S01]  /*1800*/  ISETP.NE.AND P1, PT, R12, RZ, PT ;  /* 0x000000ff0c00720c */ /* 0x000fe20003f25270 */
[----:B------:R-:W-:Y:S01]  /*1810*/  IMAD.MOV R12, RZ, RZ, -R12 ;  /* 0x000000ffff0c7224 */ /* 0x000fe200078e0a0c */
[----:B------:R-:W-:-:S02]  /*1820*/  LOP3.LUT R10, R10, 0x800000, RZ, 0xfc, !PT ;  /* 0x008000000a0a7812 */ /* 0x000fc400078efcff */
[----:B------:R-:W-:Y:S02]  /*1830*/  FSETP.NEU.FTZ.AND P0, PT, R8, R9, PT ;  /* 0x000000090800720b */ /* 0x000fe40003f1d000 */
[----:B------:R-:W-:Y:S02]  /*1840*/  SHF.L.U32 R11, R10, R11, RZ ;  /* 0x0000000b0a0b7219 */ /* 0x000fe400000006ff */
[----:B------:R-:W-:Y:S02]  /*1850*/  SEL R9, R12, RZ, P2 ;  /* 0x000000ff0c097207 */ /* 0x000fe40001000000 */
[----:B------:R-:W-:Y:S02]  /*1860*/  ISETP.NE.AND P1, PT, R11, RZ, P1 ;  /* 0x000000ff0b00720c */ /* 0x000fe40000f25270 */
[----:B------:R-:W-:Y:S02]  /*1870*/  SHF.R.U32.HI R9, RZ, R9, R10 ;  /* 0x00000009ff097219 */ /* 0x000fe4000001160a */
[----:B------:R-:W-:-:S02]  /*1880*/  PLOP3.LUT P0, PT, P0, P1, PT, 0xf8, 0x8f ;  /* 0x00000000008f781c */ /* 0x000fc40000703f70 */
[----:B------:R-:W-:Y:S02]  /*1890*/  SHF.R.U32.HI R11, RZ, 0x1, R9 ;  /* 0x00000001ff0b7819 */ /* 0x000fe40000011609 */
[----:B------:R-:W-:-:S04]  /*18a0*/  SEL R8, RZ, 0x1, !P0 ;  /* 0x00000001ff087807 */ /* 0x000fc80004000000 */
[----:B------:R-:W-:-:S04]  /*18b0*/  LOP3.LUT R8, R8, 0x1, R11, 0xf8, !PT ;  /* 0x0000000108087812 */ /* 0x000fc800078ef80b */
[----:B------:R-:W-:-:S05]  /*18c0*/  LOP3.LUT R8, R8, R9, RZ, 0xc0, !PT ;  /* 0x0000000908087212 */ /* 0x000fca00078ec0ff */
[----:B------:R-:W-:-:S05]  /*18d0*/  IMAD.IADD R11, R11, 0x1, R8 ;  /* 0x000000010b0b7824 */ /* 0x000fca00078e0208 */
[----:B------:R-:W-:Y:S01]  /*18e0*/  LOP3.LUT R0, R11, R0, RZ, 0xfc, !PT ;  /* 0x000000000b007212 */ /* 0x000fe200078efcff */
[----:B------:R-:W-:Y:S06]  /*18f0*/  BRA `(.L_x_75) ;  /* 0x0000000000107947 */ /* 0x000fec0003800000 */
.L_x_74:
[----:B------:R-:W-:-:S04]  /*1900*/  LOP3.LUT R0, R0, 0x80000000, RZ, 0xc0, !PT ;  /* 0x8000000000007812 */ /* 0x000fc800078ec0ff */
[----:B------:R-:W-:Y:S01]  /*1910*/  LOP3.LUT R0, R0, 0x7f800000, RZ, 0xfc, !PT ;  /* 0x7f80000000007812 */ /* 0x000fe200078efcff */
[----:B------:R-:W-:Y:S06]  /*1920*/  BRA `(.L_x_75) ;  /* 0x0000000000047947 */ /* 0x000fec0003800000 */
.L_x_73:
[----:B------:R-:W-:-:S07]  /*1930*/  LEA R0, R11, R0, 0x17 ;  /* 0x000000000b007211 */ /* 0x000fce00078eb8ff */
.L_x_75:
[----:B------:R-:W-:Y:S05]  /*1940*/  BSYNC.RECONVERGENT B2 ;  /* 0x0000000000027941 */ /* 0x000fea0003800200 */
.L_x_72:
[----:B------:R-:W-:Y:S05]  /*1950*/  BRA `(.L_x_76) ;  /* 0x0000000000207947 */ /* 0x000fea0003800000 */
.L_x_71:
[----:B------:R-:W-:-:S04]  /*1960*/  LOP3.LUT R0, R11, 0x80000000, R10, 0x48, !PT ;  /* 0x800000000b007812 */ /* 0x000fc800078e480a */
[----:B------:R-:W-:Y:S01]  /*1970*/  LOP3.LUT R0, R0, 0x7f800000, RZ, 0xfc, !PT ;  /* 0x7f80000000007812 */ /* 0x000fe200078efcff */
[----:B------:R-:W-:Y:S06]  /*1980*/  BRA `(.L_x_76) ;  /* 0x0000000000147947 */ /* 0x000fec0003800000 */
.L_x_70:
[----:B------:R-:W-:Y:S01]  /*1990*/  LOP3.LUT R0, R11, 0x80000000, R10, 0x48, !PT ;  /* 0x800000000b007812 */ /* 0x000fe200078e480a */
[----:B------:R-:W-:Y:S06]  /*19a0*/  BRA `(.L_x_76) ;  /* 0x00000000000c7947 */ /* 0x000fec0003800000 */
.L_x_69:
[----:B------:R-:W0:Y:S01]  /*19b0*/  MUFU.RSQ R0, -QNAN ;  /* 0xffc0000000007908 */ /* 0x000e220000001400 */
[----:B------:R-:W-:Y:S05]  /*19c0*/  BRA `(.L_x_76) ;  /* 0x0000000000047947 */ /* 0x000fea0003800000 */
.L_x_68:
[----:B------:R-:W-:-:S07]  /*19d0*/  FADD.FTZ R0, R0, R3 ;  /* 0x0000000300007221 */ /* 0x000fce0000010000 */
.L_x_76:
[----:B------:R-:W-:Y:S05]  /*19e0*/  BSYNC.RECONVERGENT B1 ;  /* 0x0000000000017941 */ /* 0x000fea0003800200 */
.L_x_66:
[----:B------:R-:W-:Y:S02]  /*19f0*/  IMAD.MOV.U32 R8, RZ, RZ, R2 ;  /* 0x000000ffff087224 */ /* 0x000fe400078e0002 */
[----:B------:R-:W-:-:S04]  /*1a00*/  IMAD.MOV.U32 R9, RZ, RZ, 0x0 ;  /* 0x00000000ff097424 */ /* 0x000fc800078e00ff */
[----:B0-----:R-:W-:Y:S05]  /*1a10*/  RET.REL.NODEC R8 `(_Z15softmax_kernel1PfPKfii) ;  /* 0xffffffe408787950 */ /* 0x001fea0003c3ffff */
.L_x_77:
        /* <DEDUP_REMOVED lines=14> */
.L_x_119:


//--------------------- .text._Z12softmax_demoPfPKfii --------------------------
	.section	.text._Z12softmax_demoPfPKfii,"ax",@progbits
	.align	128
        .global         _Z12softmax_demoPfPKfii
        .type           _Z12softmax_demoPfPKfii,@function
        .size           _Z12softmax_demoPfPKfii,(.L_x_120 - _Z12softmax_demoPfPKfii)
        .other          _Z12softmax_demoPfPKfii,@"STO_CUDA_ENTRY STV_DEFAULT"
_Z12softmax_demoPfPKfii:
.text._Z12softmax_demoPfPKfii:
        /* <DEDUP_REMOVED lines=15> */
.L_x_80:
[----:B------:R-:W-:-:S06]  /*00f0*/  IMAD.WIDE R4, R7, 0x4, R2 ;  /* 0x0000000407047825 */ /* 0x000fcc00078e0202 */
[----:B------:R-:W2:Y:S01]  /*0100*/  LDG.E R5, desc[UR8][R4.64] ;  /* 0x0000000804057981 */ /* 0x000ea2000c1e1900 */
[----:B----4-:R-:W-:-:S05]  /*0110*/  IMAD.IADD R7, R20, 0x1, R7 ;  /* 0x0000000114077824 */ /* 0x010fca00078e0207 */
[----:B------:R-:W-:Y:S02]  /*0120*/  ISETP.GE.AND P0, PT, R7, R24, PT ;  /* 0x000000180700720c */ /* 0x000fe40003f06270 */
[----:B--2---:R-:W-:-:S11]  /*0130*/  FMNMX R6, R5, R6, !PT ;  /* 0x0000000605067209 */ /* 0x004fd60007800000 */
[----:B------:R-:W-:Y:S05]  /*0140*/  @!P0 BRA `(.L_x_80) ;  /* 0xfffffffc00e88947 */ /* 0x000fea000383ffff */
.L_x_79:
[----:B------:R-:W-:Y:S05]  /*0150*/  BSYNC.RECONVERGENT B0 ;  /* 0x0000000000007941 */ /* 0x000fea0003800200 */
.L_x_78:
        /* <DEDUP_REMOVED lines=39> */
.L_x_85:
        /* <DEDUP_REMOVED lines=19> */
.L_x_84:
        /* <DEDUP_REMOVED lines=20> */
.L_x_86:
        /* <DEDUP_REMOVED lines=13> */
.L_x_87:
[----:B------:R-:W-:Y:S05]  /*0710*/  @!P2 BRA `(.L_x_83) ;  /* 0x000000000020a947 */ /* 0x000fea0003800000 */
[----:B------:R-:W-:Y:S01]  /*0720*/  IMAD.MOV R25, RZ, RZ, -R25 ;  /* 0x000000ffff197224 */ /* 0x000fe200078e0a19 */
[----:B------:R-:W-:-:S12]  /*0730*/  ULEA UR4, UR4, UR5, 0x2 ;  /* 0x0000000504047291 */ /* 0x000fd8000f8e10ff */
.L_x_88:
[----:B------:R-:W1:Y:S01]  /*0740*/  LDS R4, [UR4] ;  /* 0x00000004ff047984 */ /* 0x000e620008000800 */
[----:B------:R-:W-:Y:S01]  /*0750*/  IADD3 R25, PT, PT, R25, 0x1, RZ ;  /* 0x0000000119197810 */ /* 0x000fe20007ffe0ff */
[----:B------:R-:W-:-:S03]  /*0760*/  UIADD3 UR4, UPT, UPT, UR4, 0x4, URZ ;  /* 0x0000000404047890 */ /* 0x000fc6000fffe0ff */
[----:B------:R-:W-:Y:S02]  /*0770*/  ISETP.NE.AND P1, PT, R25, RZ, PT ;  /* 0x000000ff1900720c */ /* 0x000fe40003f25270 */
[----:B-1----:R-:W-:-:S11]  /*0780*/  FMNMX R19, R4, R19, !PT ;  /* 0x0000001304137209 */ /* 0x002fd60007800000 */
[----:B------:R-:W-:Y:S05]  /*0790*/  @P1 BRA `(.L_x_88) ;  /* 0xfffffffc00e81947 */ /* 0x000fea000383ffff */
.L_x_83:
[----:B-1----:R1:W-:Y:S02]  /*07a0*/  STS [UR5], R19 ;  /* 0x00000013ff007988 */ /* 0x0023e40008000805 */
.L_x_82:
[----:B------:R-:W-:Y:S05]  /*07b0*/  BSYNC.RECONVERGENT B0 ;  /* 0x0000000000007941 */ /* 0x000fea0003800200 */
.L_x_81:
[----:B0-----:R-:W0:Y:S08]  /*07c0*/  LDC.64 R4, c[0x0][0x380] ;  /* 0x0000e000ff047b82 */ /* 0x001e300000000a00 */
[----:B------:R-:W-:Y:S01]  /*07d0*/  BAR.SYNC.DEFER_BLOCKING 0x0 ;  /* 0x0000000000007b1d */ /* 0x000fe20000010000 */
[CC--:B------:R-:W-:Y:S02]  /*07e0*/  ISETP.GE.AND P2, PT, R21.reuse, R24.reuse, PT ;  /* 0x000000181500720c */ /* 0x0c0fe40003f46270 */
[----:B------:R-:W-:-:S03]  /*07f0*/  ISETP.GE.AND P1, PT, R21, R24, PT ;  /* 0x000000181500720c */ /* 0x000fc60003f26270 */
[----:B------:R-:W-:Y:S01]  /*0800*/  BSSY.RECONVERGENT B0, `(.L_x_89) ;  /* 0x000001c000007945 */ /* 0x000fe20003800200 */
[----:B0-----:R-:W-:-:S07]  /*0810*/  IMAD.WIDE R4, R23, 0x4, R4 ;  /* 0x0000000417047825 */ /* 0x001fce00078e0204 */
[----:B------:R-:W-:Y:S05]  /*0820*/  @P2 BRA `(.L_x_90) ;  /* 0x0000000000642947 */ /* 0x000fea0003800000 */
[----:B------:R-:W0:Y:S01]  /*0830*/  S2UR UR5, SR_CgaCtaId ;  /* 0x00000000000579c3 */ /* 0x000e220000008800 */
[----:B------:R-:W-:Y:S01]  /*0840*/  UMOV UR4, 0x400 ;  /* 0x0000040000047882 */ /* 0x000fe20000000000 */
[----:B------:R-:W-:-:S06]  /*0850*/  IMAD.MOV.U32 R11, RZ, RZ, R21 ;  /* 0x000000ffff0b7224 */ /* 0x000fcc00078e0015 */
[----:B------:R-:W2:Y:S01]  /*0860*/  LDC.64 R6, c[0x0][0x380] ;  /* 0x0000e000ff067b82 */ /* 0x000ea20000000a00 */
[----:B0-----:R-:W-:-:S09]  /*0870*/  ULEA UR4, UR5, UR4, 0x18 ;  /* 0x0000000405047291 */ /* 0x001fd2000f8ec0ff */
[----:B------:R-:W0:Y:S03]  /*0880*/  LDS R10, [UR4] ;  /* 0x00000004ff0a7984 */ /* 0x000e260008000800 */
.L_x_91:
[----:B---3--:R-:W-:-:S06]  /*0890*/  IMAD.WIDE R8, R11, 0x4, R2 ;  /* 0x000000040b087825 */ /* 0x008fcc00078e0202 */
[----:B------:R-:W0:Y:S01]  /*08a0*/  LDG.E R9, desc[UR8][R8.64] ;  /* 0x0000000808097981 */ /* 0x000e22000c1e1900 */
[----:B------:R-:W-:Y:S02]  /*08b0*/  IMAD.MOV.U32 R13, RZ, RZ, 0x3bbb989d ;  /* 0x3bbb989dff0d7424 */ /* 0x000fe400078e00ff */
[----:B------:R-:W-:Y:S02]  /*08c0*/  IMAD.MOV.U32 R14, RZ, RZ, 0x437c0000 ;  /* 0x437c0000ff0e7424 */ /* 0x000fe400078e00ff */
[--C-:B------:R-:W-:Y:S02]  /*08d0*/  IMAD.IADD R17, R23, 0x1, R11.reuse ;  /* 0x0000000117117824 */ /* 0x100fe400078e020b */
[----:B------:R-:W-:-:S05]  /*08e0*/  IMAD.IADD R11, R20, 0x1, R11 ;  /* 0x00000001140b7824 */ /* 0x000fca00078e020b */
[----:B------:R-:W-:Y:S01]  /*08f0*/  ISETP.GE.AND P2, PT, R11, R24, PT ;  /* 0x000000180b00720c */ /* 0x000fe20003f46270 */
[----:B0-----:R-:W-:Y:S01]  /*0900*/  FADD R12, -R10, R9 ;  /* 0x000000090a0c7221 */ /* 0x001fe20000000100 */
[----:B--2---:R-:W-:-:S04]  /*0910*/  IMAD.WIDE R8, R17, 0x4, R6 ;  /* 0x0000000411087825 */ /* 0x004fc800078e0206 */
[----:B------:R-:W-:-:S04]  /*0920*/  FFMA.SAT R13, R12, R13, 0.5 ;  /* 0x3f0000000c0d7423 */ /* 0x000fc8000000200d */
[----:B------:R-:W-:-:S04]  /*0930*/  FFMA.RM R13, R13, R14, 12582913 ;  /* 0x4b4000010d0d7423 */ /* 0x000fc8000000400e */
        /* <DEDUP_REMOVED lines=8> */
.L_x_90:
[----:B------:R-:W-:Y:S05]  /*09c0*/  BSYNC.RECONVERGENT B0 ;  /* 0x0000000000007941 */ /* 0x000fea0003800200 */
.L_x_89:
[----:B------:R-:W-:Y:S01]  /*09d0*/  BSSY.RECONVERGENT B0, `(.L_x_92) ;  /* 0x000000b000007945 */ /* 0x000fe20003800200 */
[----:B------:R-:W-:-:S03]  /*09e0*/  IMAD.MOV.U32 R6, RZ, RZ, RZ ;  /* 0x000000ffff067224 */ /* 0x000fc600078e00ff */
[----:B------:R-:W-:Y:S05]  /*09f0*/  @P1 BRA `(.L_x_93) ;  /* 0x0000000000201947 */ /* 0x000fea0003800000 */
[----:B------:R-:W-:Y:S02]  /*0a00*/  IMAD.MOV.U32 R6, RZ, RZ, RZ ;  /* 0x000000ffff067224 */ /* 0x000fe400078e00ff */
[----:B------:R-:W-:-:S07]  /*0a10*/  IMAD.MOV.U32 R7, RZ, RZ, R21 ;  /* 0x000000ffff077224 */ /* 0x000fce00078e0015 */
.L_x_94:
[----:B------:R-:W-:-:S06]  /*0a20*/  IMAD.WIDE R2, R7, 0x4, R4 ;  /* 0x0000000407027825 */ /* 0x000fcc00078e0204 */
[----:B------:R-:W2:Y:S01]  /*0a30*/  LDG.E R3, desc[UR8][R2.64] ;  /* 0x0000000802037981 */ /* 0x000ea2000c1e1900 */
[----:B------:R-:W-:-:S04]  /*0a40*/  IADD3 R7, PT, PT, R20, R7, RZ ;  /* 0x0000000714077210 */ /* 0x000fc80007ffe0ff */
[----:B------:R-:W-:Y:S01]  /*0a50*/  ISETP.GE.AND P1, PT, R7, R24, PT ;  /* 0x000000180700720c */ /* 0x000fe20003f26270 */
[----:B--2---:R-:W-:-:S12]  /*0a60*/  FADD R6, R3, R6 ;  /* 0x0000000603067221 */ /* 0x004fd80000000000 */
[----:B------:R-:W-:Y:S05]  /*0a70*/  @!P1 BRA `(.L_x_94) ;  /* 0xfffffffc00e89947 */ /* 0x000fea000383ffff */
.L_x_93:
[----:B------:R-:W-:Y:S05]  /*0a80*/  BSYNC.RECONVERGENT B0 ;  /* 0x0000000000007941 */ /* 0x000fea0003800200 */
.L_x_92:
        /* <DEDUP_REMOVED lines=8> */
[----:B------:R-:W3:Y:S02]  /*0b10*/  SHFL.DOWN PT, R2, R7, 0x4, 0x1f ;  /* 0x08801f0007027f89 */ /* 0x000ee400000e0000 */
[----:B---3--:R-:W-:Y:S01]  /*0b20*/  FADD R8, R7, R2 ;  /* 0x0000000207087221 */ /* 0x008fe20000000000 */
[----:B------:R-:W-:-:S04]  /*0b30*/  IMAD.SHL.U32 R2, R0, 0x4, RZ ;  /* 0x0000000400027824 */ /* 0x000fc800078e00ff */
        /* <DEDUP_REMOVED lines=13> */
[C---:B------:R-:W-:Y:S01]  /*0c10*/  VIADD R6, R0.reuse, 0xfffffffe ;  /* 0xfffffffe00067836 */ /* 0x040fe20000000000 */
[----:B------:R-:W-:-:S04]  /*0c20*/  IADD3 R0, PT, PT, R0, -0x1, RZ ;  /* 0xffffffff00007810 */ /* 0x000fc80007ffe0ff */
[----:B------:R-:W-:Y:S01]  /*0c30*/  ISETP.GE.U32.AND P0, PT, R6, 0xf, PT ;  /* 0x0000000f0600780c */ /* 0x000fe20003f06070 */
[----:B------:R-:W-:Y:S01]  /*0c40*/  IMAD.MOV.U32 R6, RZ, RZ, 0x1 ;  /* 0x00000001ff067424 */ /* 0x000fe200078e00ff */
[----:B-1----:R-:W-:-:S11]  /*0c50*/  LOP3.LUT R19, R0, 0xf, RZ, 0xc0, !PT ;  /* 0x0000000f00137812 */ /* 0x002fd600078ec0ff */
[----:B------:R-:W-:Y:S05]  /*0c60*/  @!P0 BRA `(.L_x_98) ;  /* 0x0000000000a88947 */ /* 0x000fea0003800000 */
[----:B------:R-:W-:Y:S01]  /*0c70*/  LOP3.LUT R8, R0, 0xfffffff0, RZ, 0xc0, !PT ;  /* 0xfffffff000087812 */ /* 0x000fe200078ec0ff */
[----:B------:R-:W-:Y:S02]  /*0c80*/  VIADD R6, R3, 0x20 ;  /* 0x0000002003067836 */ /* 0x000fe40000000000 */
[----:B------:R-:W-:Y:S02]  /*0c90*/  IMAD.MOV.U32 R7, RZ, RZ, RZ ;  /* 0x000000ffff077224 */ /* 0x000fe400078e00ff */
[----:B------:R-:W-:-:S07]  /*0ca0*/  IMAD.MOV R8, RZ, RZ, -R8 ;  /* 0x000000ffff087224 */ /* 0x000fce00078e0a08 */
.L_x_99:
[----:B------:R-:W2:Y:S01]  /*0cb0*/  LDS R16, [R6+-0x1c] ;  /* 0xffffe40006107984 */ /* 0x000ea20000000800 */
[----:B------:R-:W-:Y:S01]  /*0cc0*/  IADD3 R8, PT, PT, R8, 0x10, RZ ;  /* 0x0000001008087810 */ /* 0x000fe20007ffe0ff */
[----:B------:R-:W-:Y:S02]  /*0cd0*/  VIADD R7, R7, 0x10 ;  /* 0x0000001007077836 */ /* 0x000fe40000000000 */
[----:B------:R-:W0:Y:S01]  /*0ce0*/  LDS R17, [R6+-0x18] ;  /* 0xffffe80006117984 */ /* 0x000e220000000800 */
[----:B------:R-:W-:-:S03]  /*0cf0*/  ISETP.NE.AND P0, PT, R8, RZ, PT ;  /* 0x000000ff0800720c */ /* 0x000fc60003f05270 */
        /* <DEDUP_REMOVED lines=33> */
.L_x_98:
[----:B------:R-:W-:-:S13]  /*0f10*/  ISETP.NE.AND P0, PT, R19, RZ, PT ;  /* 0x000000ff1300720c */ /* 0x000fda0003f05270 */
[----:B------:R-:W-:Y:S05]  /*0f20*/  @!P0 BRA `(.L_x_97) ;  /* 0x0000000000bc8947 */ /* 0x000fea0003800000 */
[----:B------:R-:W-:Y:S02]  /*0f30*/  ISETP.GE.U32.AND P0, PT, R19, 0x8, PT ;  /* 0x000000081300780c */ /* 0x000fe40003f06070 */
[----:B------:R-:W-:-:S04]  /*0f40*/  LOP3.LUT R10, R0, 0x7, RZ, 0xc0, !PT ;  /* 0x00000007000a7812 */ /* 0x000fc800078ec0ff */
[----:B------:R-:W-:-:S07]  /*0f50*/  ISETP.NE.AND P1, PT, R10, RZ, PT ;  /* 0x000000ff0a00720c */ /* 0x000fce0003f25270 */
[----:B------:R-:W-:Y:S06]  /*0f60*/  @!P0 BRA `(.L_x_100) ;  /* 0x0000000000488947 */ /* 0x000fec0003800000 */
[C---:B------:R-:W-:Y:S01]  /*0f70*/  IMAD R7, R6.reuse, 0x4, R3 ;  /* 0x0000000406077824 */ /* 0x040fe200078e0203 */
[----:B------:R-:W-:-:S04]  /*0f80*/  IADD3 R6, PT, PT, R6, 0x8, RZ ;  /* 0x0000000806067810 */ /* 0x000fc80007ffe0ff */
        /* <DEDUP_REMOVED lines=16> */
.L_x_100:
        /* <DEDUP_REMOVED lines=15> */
.L_x_101:
[----:B------:R-:W-:Y:S05]  /*1180*/  @!P1 BRA `(.L_x_97) ;  /* 0x0000000000249947 */ /* 0x000fea0003800000 */
[----:B------:R-:W-:Y:S02]  /*1190*/  IMAD R6, R6, 0x4, R2 ;  /* 0x0000000406067824 */ /* 0x000fe400078e0202 */
[----:B------:R-:W-:-:S03]  /*11a0*/  IMAD.MOV R0, RZ, RZ, -R0 ;  /* 0x000000ffff007224 */ /* 0x000fc600078e0a00 */
[----:B------:R-:W-:-:S07]  /*11b0*/  IADD3 R6, PT, PT, R6, UR4, RZ ;  /* 0x0000000406067c10 */ /* 0x000fce000fffe0ff */
.L_x_102:
[----:B------:R0:W2:Y:S01]  /*11c0*/  LDS R8, [R6] ;  /* 0x0000000006087984 */ /* 0x0000a20000000800 */
[----:B------:R-:W-:-:S05]  /*11d0*/  VIADD R0, R0, 0x1 ;  /* 0x0000000100007836 */ /* 0x000fca0000000000 */
[----:B------:R-:W-:Y:S01]  /*11e0*/  ISETP.NE.AND P0, PT, R0, RZ, PT ;  /* 0x000000ff0000720c */ /* 0x000fe20003f05270 */
[----:B0-----:R-:W-:Y:S02]  /*11f0*/  VIADD R6, R6, 0x4 ;  /* 0x0000000406067836 */ /* 0x001fe40000000000 */
[----:B--2---:R-:W-:-:S10]  /*1200*/  FADD R15, R8, R15 ;  /* 0x0000000f080f7221 */ /* 0x004fd40000000000 */
[----:B------:R-:W-:Y:S05]  /*1210*/  @P0 BRA `(.L_x_102) ;  /* 0xfffffffc00e80947 */ /* 0x000fea000383ffff */
.L_x_97:
[----:B--2---:R0:W-:Y:S02]  /*1220*/  STS [R2+UR4], R15 ;  /* 0x0000000f02007988 */ /* 0x0041e40008000804 */
.L_x_96:
[----:B------:R-:W-:Y:S05]  /*1230*/  BSYNC.RECONVERGENT B0 ;  /* 0x0000000000007941 */ /* 0x000fea0003800200 */
.L_x_95:
[----:B------:R-:W-:Y:S01]  /*1240*/  BAR.SYNC.DEFER_BLOCKING 0x0 ;  /* 0x0000000000007b1d */ /* 0x000fe20000010000 */
[----:B------:R-:W-:-:S13]  /*1250*/  ISETP.GE.AND P0, PT, R21, R24, PT ;  /* 0x000000181500720c */ /* 0x000fda0003f06270 */
[----:B------:R-:W-:Y:S05]  /*1260*/  @P0 EXIT ;  /* 0x000000000000094d */ /* 0x000fea0003800000 */
[----:B------:R2:W3:Y:S01]  /*1270*/  LDS R3, [R2+UR4] ;  /* 0x0000000402037984 */ /* 0x0004e20008000800 */
[----:B------:R-:W4:Y:S02]  /*1280*/  LDCU UR4, c[0x0][0x394] ;  /* 0x00007280ff0477ac */ /* 0x000f240008000800 */
.L_x_105:
        /* <DEDUP_REMOVED lines=12> */
[----:B-1--4-:R-:W-:Y:S05]  /*1350*/  CALL.REL.NOINC `($__internal_2_$__cuda_sm3x_div_rn_noftz_f32_slowpath) ;  /* 0x00000000001c7944 */ /* 0x012fea0003c00000 */
[----:B------:R-:W-:-:S07]  /*1360*/  IMAD.MOV.U32 R9, RZ, RZ, R0 ;  /* 0x000000ffff097224 */ /* 0x000fce00078e0000 */
.L_x_104:
[----:B----4-:R-:W-:Y:S05]  /*1370*/  BSYNC.RECONVERGENT B0 ;  /* 0x0000000000007941 */ /* 0x010fea0003800200 */
.L_x_103:
[----:B------:R0:W-:Y:S01]  /*1380*/  STG.E desc[UR8][R6.64], R9 ;  /* 0x0000000906007986 */ /* 0x0001e2000c101908 */
[----:B------:R-:W-:-:S05]  /*1390*/  IMAD.IADD R21, R20, 0x1, R21 ;  /* 0x0000000114157824 */ /* 0x000fca00078e0215 */
[----:B------:R-:W-:-:S13]  /*13a0*/  ISETP.GE.AND P0, PT, R21, UR4, PT ;  /* 0x0000000415007c0c */ /* 0x000fda000bf06270 */
[----:B0-----:R-:W-:Y:S05]  /*13b0*/  @!P0 BRA `(.L_x_105) ;  /* 0xfffffffc00b48947 */ /* 0x001fea000383ffff */
[----:B------:R-:W-:Y:S05]  /*13c0*/  EXIT ;  /* 0x000000000000794d */ /* 0x000fea0003800000 */
        .weak           $__internal_2_$__cuda_sm3x_div_rn_noftz_f32_slowpath
        .type           $__internal_2_$__cuda_sm3x_div_rn_noftz_f32_slowpath,@function
        .size           $__internal_2_$__cuda_sm3x_div_rn_noftz_f32_slowpath,(.L_x_120 - $__internal_2_$__cuda_sm3x_div_rn_noftz_f32_slowpath)
$__internal_2_$__cuda_sm3x_div_rn_noftz_f32_slowpath:
        /* <DEDUP_REMOVED lines=31> */
[----:B------:R-:W-:Y:S01]  /*15c0*/  @P0 MOV R8, RZ ;  /* 0x000000ff00080202 */ /* 0x000fe20000000f00 */
[----:B------:R-:W-:Y:S02]  /*15d0*/  @!P0 IMAD.MOV.U32 R8, RZ, RZ, -0x40 ;  /* 0xffffffc0ff088424 */ /* 0x000fe400078e00ff */
[----:B------:R-:W-:Y:S01]  /*15e0*/  @!P0 FFMA R10, R0, 1.84467440737095516160e+19, RZ ;  /* 0x5f800000000a8823 */ /* 0x000fe200000000ff */
[----:B------:R-:W-:Y:S01]  /*15f0*/  @!P1 FFMA R11, R3, 1.84467440737095516160e+19, RZ ;  /* 0x5f800000030b9823 */ /* 0x000fe200000000ff */
[----:B------:R-:W-:-:S07]  /*1600*/  @!P1 VIADD R8, R8, 0x40 ;  /* 0x0000004008089836 */ /* 0x000fce0000000000 */
.L_x_107:
[----:B------:R-:W-:Y:S01]  /*1610*/  LEA R0, R9, 0xc0800000, 0x17 ;  /* 0xc080000009007811 */ /* 0x000fe200078eb8ff */
[----:B------:R-:W-:Y:S04]  /*1620*/  BSSY.RECONVERGENT B2, `(.L_x_112) ;  /* 0x0000036000027945 */ /* 0x000fe80003800200 */
[----:B------:R-:W-:Y:S02]  /*1630*/  IMAD.IADD R12, R11, 0x1, -R0 ;  /* 0x000000010b0c7824 */ /* 0x000fe400078e0a00 */
[----:B------:R-:W-:Y:S02]  /*1640*/  VIADD R11, R14, 0xffffff81 ;  /* 0xffffff810e0b7836 */ /* 0x000fe40000000000 */
[----:B------:R-:W0:Y:S01]  /*1650*/  MUFU.RCP R13, R12 ;  /* 0x0000000c000d7308 */ /* 0x000e220000001000 */
[----:B------:R-:W-:Y:S01]  /*1660*/  FADD.FTZ R15, -R12, -RZ ;  /* 0x800000ff0c0f7221 */ /* 0x000fe20000010100 */
[C---:B------:R-:W-:Y:S01]  /*1670*/  IMAD R0, R11.reuse, -0x800000, R10 ;  /* 0xff8000000b007824 */ /* 0x040fe200078e020a */
[----:B------:R-:W-:-:S04]  /*1680*/  IADD3 R11, PT, PT, R11, 0x7f, -R9 ;  /* 0x0000007f0b0b7810 */ /* 0x000fc80007ffe809 */
[----:B------:R-:W-:Y:S01]  /*1690*/  IADD3 R11, PT, PT, R11, R8, RZ ;  /* 0x000000080b0b7210 */ /* 0x000fe20007ffe0ff */
        /* <DEDUP_REMOVED lines=38> */
[----:B------:R-:W-:-:S04]  /*1900*/  LOP3.LUT R8, R8, R9, RZ, 0xc0, !PT ;  /* 0x0000000908087212 */ /* 0x000fc800078ec0ff */
[----:B------:R-:W-:-:S04]  /*1910*/  IADD3 R11, PT, PT, R11, R8, RZ ;  /* 0x000000080b0b7210 */ /* 0x000fc80007ffe0ff */
[----:B------:R-:W-:Y:S01]  /*1920*/  LOP3.LUT R0, R11, R0, RZ, 0xfc, !PT ;  /* 0x000000000b007212 */ /* 0x000fe200078efcff */
[----:B------:R-:W-:Y:S06]  /*1930*/  BRA `(.L_x_115) ;  /* 0x0000000000107947 */ /* 0x000fec0003800000 */
.L_x_114:
[----:B------:R-:W-:-:S04]  /*1940*/  LOP3.LUT R0, R0, 0x80000000, RZ, 0xc0, !PT ;  /* 0x8000000000007812 */ /* 0x000fc800078ec0ff */
[----:B------:R-:W-:Y:S01]  /*1950*/  LOP3.LUT R0, R0, 0x7f800000, RZ, 0xfc, !PT ;  /* 0x7f80000000007812 */ /* 0x000fe200078efcff */
[----:B------:R-:W-:Y:S06]  /*1960*/  BRA `(.L_x_115) ;  /* 0x0000000000047947 */ /* 0x000fec0003800000 */
.L_x_113:
[----:B------:R-:W-:-:S07]  /*1970*/  IMAD R0, R11, 0x800000, R0 ;  /* 0x008000000b007824 */ /* 0x000fce00078e0200 */
.L_x_115:
[----:B------:R-:W-:Y:S05]  /*1980*/  BSYNC.RECONVERGENT B2 ;  /* 0x0000000000027941 */ /* 0x000fea0003800200 */
.L_x_112:
[----:B------:R-:W-:Y:S05]  /*1990*/  BRA `(.L_x_116) ;  /* 0x0000000000207947 */ /* 0x000fea0003800000 */
.L_x_111:
[----:B------:R-:W-:-:S04]  /*19a0*/  LOP3.LUT R0, R11, 0x80000000, R10, 0x48, !PT ;  /* 0x800000000b007812 */ /* 0x000fc800078e480a */
[----:B------:R-:W-:Y:S01]  /*19b0*/  LOP3.LUT R0, R0, 0x7f800000, RZ, 0xfc, !PT ;  /* 0x7f80000000007812 */ /* 0x000fe200078efcff */
[----:B------:R-:W-:Y:S06]  /*19c0*/  BRA `(.L_x_116) ;  /* 0x0000000000147947 */ /* 0x000fec0003800000 */
.L_x_110:
[----:B------:R-:W-:Y:S01]  /*19d0*/  LOP3.LUT R0, R11, 0x80000000, R10, 0x48, !PT ;  /* 0x800000000b007812 */ /* 0x000fe200078e480a */
[----:B------:R-:W-:Y:S06]  /*19e0*/  BRA `(.L_x_116) ;  /* 0x00000000000c7947 */ /* 0x000fec0003800000 */
.L_x_109:
[----:B------:R-:W0:Y:S01]  /*19f0*/  MUFU.RSQ R0, -QNAN ;  /* 0xffc0000000007908 */ /* 0x000e220000001400 */
[----:B------:R-:W-:Y:S05]  /*1a00*/  BRA `(.L_x_116) ;  /* 0x0000000000047947 */ /* 0x000fea0003800000 */
.L_x_108:
[----:B------:R-:W-:-:S07]  /*1a10*/  FADD.FTZ R0, R0, R3 ;  /* 0x0000000300007221 */ /* 0x000fce0000010000 */
.L_x_116:
[----:B------:R-:W-:Y:S05]  /*1a20*/  BSYNC.RECONVERGENT B1 ;  /* 0x0000000000017941 */ /* 0x000fea0003800200 */
.L_x_106:
[----:B------:R-:W-:Y:S02]  /*1a30*/  IMAD.MOV.U32 R8, RZ, RZ, R2 ;  /* 0x000000ffff087224 */ /* 0x000fe400078e0002 */
[----:B------:R-:W-:-:S04]  /*1a40*/  IMAD.MOV.U32 R9, RZ, RZ, 0x0 ;  /* 0x00000000ff097424 */ /* 0x000fc800078e00ff */
[----:B0-----:R-:W-:Y:S05]  /*1a50*/  RET.REL.NODEC R8 `(_Z12softmax_demoPfPKfii) ;  /* 0xffffffe408687950 */ /* 0x001fea0003c3ffff */
.L_x_117:
        /* <DEDUP_REMOVED lines=10> */
.L_x_120:


//--------------------- .nv.shared._Z15softmax_kernel2PfPKfii --------------------------
	.section	.nv.shared._Z15softmax_kernel2PfPKfii,"aw",@nobits
	.sectionflags	@""
	.align	16
.nv.shared._Z15softmax_kernel2PfPKfii:
	.zero		1280


//--------------------- .nv.shared.reserved.0     --------------------------
	.section	.nv.shared.reserved.0,"aw",@nobits
	.weak		__nv_reservedSMEM_offset_0_alias
	.size		__nv_reservedSMEM_offset_0_alias, 0, 64
	.other		__nv_reservedSMEM_offset_0_alias,@"STO_CUDA_RESERVED_SHARED STV_DEFAULT"
__nv_reservedSMEM_offset_0_alias:
	.zero		0
	.zero		64


//--------------------- .nv.shared._Z15softmax_kernel1PfPKfii --------------------------
	.section	.nv.shared._Z15softmax_kernel1PfPKfii,"aw",@nobits
	.sectionflags	@""
	.align	16
.nv.shared._Z15softmax_kernel1PfPKfii:
	.zero		1280


//--------------------- .nv.shared._Z12softmax_demoPfPKfii --------------------------
	.section	.nv.shared._Z12softmax_demoPfPKfii,"aw",@nobits
	.sectionflags	@""
	.align	16
	.zero		1024


//--------------------- .nv.constant0._Z15softmax_kernel2PfPKfii --------------------------
	.section	.nv.constant0._Z15softmax_kernel2PfPKfii,"a",@progbits
	.sectionflags	@""
	.align	4
.nv.constant0._Z15softmax_kernel2PfPKfii:
	.zero		920


//--------------------- .nv.constant0._Z15softmax_kernel1PfPKfii --------------------------
	.section	.nv.constant0._Z15softmax_kernel1PfPKfii,"a",@progbits
	.sectionflags	@""
	.align	4
.nv.constant0._Z15softmax_kernel1PfPKfii:
	.zero		920


//--------------------- .nv.constant0._Z12softmax_demoPfPKfii --------------------------
	.section	.nv.constant0._Z12softmax_demoPfPKfii,"a",@progbits
	.sectionflags	@""
	.align	4
.nv.constant0._Z12softmax_demoPfPKfii:
	.zero		920


//--------------------- SYMBOLS --------------------------

	.type		.nv.reservedSmem.offset0,@object
	.size		.nv.reservedSmem.offset0,0x4
	.type		.nv.reservedSmem.cap,@object
	.size		.nv.reservedSmem.cap,0x4
